	.target	sm_90a

	.elftype	@"ET_EXEC"


//--------------------- .note.nv.tkinfo           --------------------------
	.section	.note.nv.tkinfo,"",@"SHT_NOTE"
	.sectionflags	@"SHF_NOTE_NV_TKINFO"
	.tkinfo
        /*0018*/ 	.word	0x00000002
        /*0030*/ 	.string	""
        /*0030*/ 	.string	"ptxas"
        /*0030*/ 	.string	"Cuda compilation tools, release 13.0, V13.0.88"
        /*0030*/ 	.string	"Build cuda_13.0.r13.0/compiler.36424714_0"
        /*0030*/ 	.string	"-arch sm_90a -m 64 "



//--------------------- .note.nv.cuinfo           --------------------------
	.section	.note.nv.cuinfo,"",@"SHT_NOTE"
	.sectionflags	@"SHF_NOTE_NV_CUINFO"
        /*0018*/ 	.short	0x0002
        /*001a*/ 	.short	0x005a
        /*001c*/ 	.short	0x0082
	.zero		2


//--------------------- .nv.info                  --------------------------
	.section	.nv.info,"",@"SHT_CUDA_INFO"
	.align	4


	//----- nvinfo : EIATTR_REGCOUNT
	.align		4
        /*0000*/ 	.byte	0x04, 0x2f
        /*0002*/ 	.short	(.L_15 - .L_14)
	.align		4
.L_14:
        /*0004*/ 	.word	index@(_ZN7cutlass13device_kernelINS_4gemm6kernel13GemmUniversalIN4cute5tupleIJiiiiEEENS1_10collective13CollectiveMmaINS1_34MainloopSm90TmaGmmaWarpSpecializedILi11ENS5_IJNS4_1CILi1EEENSA_ILi2EEESB_EEENS1_32KernelTmaWarpSpecializedPingpongEEENS5_IJNSA_ILi64EEENSA_ILi256EEENSA_ILi32EEEEEENS_10bfloat16_tENS5_IJlSB_lEEESK_SL_NS4_8TiledMMAINS4_8MMA_AtomIJNS4_4SM904GMMA28MMA_64x256x16_F32BF16BF16_SSILNSP_5MajorE0ELSR_0ELNSP_7ScaleInE1ELSS_1EEEEEENS4_6LayoutINS5_IJSB_SB_SB_EEENS5_IJNSA_ILi0EEESX_SX_EEEEENS5_IJNS4_10UnderscoreES10_S10_EEEEENS4_23SM90_TMA_LOAD_MULTICASTENS4_14ComposedLayoutINS4_7SwizzleILi2ELi4ELi3EEENS4_18smem_ptr_flag_bitsILi16EEENSV_INS5_IJNSA_ILi8EEESI_EEENS5_IJSI_SB_EEEEEEEvNS4_8identityENS4_13SM90_TMA_LOADES1D_vS1E_EENS_8epilogue10collective6detail29Sm90TmaWarpSpecializedAdapterINS1I_15DefaultEpilogueISK_SL_SL_NS1H_6thread17LinearCombinationISK_Li1EffLNS1M_9ScaleType4KindE0ELNS_15FloatRoundStyleE2ESK_EENS1_15EpilogueDefaultEEEEEvvEEEEvNT_6ParamsE)
        /*0008*/ 	.word	0x000000a8


	//----- nvinfo : EIATTR_FRAME_SIZE
	.align		4
.L_15:
        /*000c*/ 	.byte	0x04, 0x11
        /*000e*/ 	.short	(.L_17 - .L_16)
	.align		4
.L_16:
        /*0010*/ 	.word	index@(_ZN7cutlass13device_kernelINS_4gemm6kernel13GemmUniversalIN4cute5tupleIJiiiiEEENS1_10collective13CollectiveMmaINS1_34MainloopSm90TmaGmmaWarpSpecializedILi11ENS5_IJNS4_1CILi1EEENSA_ILi2EEESB_EEENS1_32KernelTmaWarpSpecializedPingpongEEENS5_IJNSA_ILi64EEENSA_ILi256EEENSA_ILi32EEEEEENS_10bfloat16_tENS5_IJlSB_lEEESK_SL_NS4_8TiledMMAINS4_8MMA_AtomIJNS4_4SM904GMMA28MMA_64x256x16_F32BF16BF16_SSILNSP_5MajorE0ELSR_0ELNSP_7ScaleInE1ELSS_1EEEEEENS4_6LayoutINS5_IJSB_SB_SB_EEENS5_IJNSA_ILi0EEESX_SX_EEEEENS5_IJNS4_10UnderscoreES10_S10_EEEEENS4_23SM90_TMA_LOAD_MULTICASTENS4_14ComposedLayoutINS4_7SwizzleILi2ELi4ELi3EEENS4_18smem_ptr_flag_bitsILi16EEENSV_INS5_IJNSA_ILi8EEESI_EEENS5_IJSI_SB_EEEEEEEvNS4_8identityENS4_13SM90_TMA_LOADES1D_vS1E_EENS_8epilogue10collective6detail29Sm90TmaWarpSpecializedAdapterINS1I_15DefaultEpilogueISK_SL_SL_NS1H_6thread17LinearCombinationISK_Li1EffLNS1M_9ScaleType4KindE0ELNS_15FloatRoundStyleE2ESK_EENS1_15EpilogueDefaultEEEEEvvEEEEvNT_6ParamsE)
        /*0014*/ 	.word	0x00000008


	//----- nvinfo : EIATTR_MIN_STACK_SIZE
	.align		4
.L_17:
        /*0018*/ 	.byte	0x04, 0x12
        /*001a*/ 	.short	(.L_19 - .L_18)
	.align		4
.L_18:
        /*001c*/ 	.word	index@(_ZN7cutlass13device_kernelINS_4gemm6kernel13GemmUniversalIN4cute5tupleIJiiiiEEENS1_10collective13CollectiveMmaINS1_34MainloopSm90TmaGmmaWarpSpecializedILi11ENS5_IJNS4_1CILi1EEENSA_ILi2EEESB_EEENS1_32KernelTmaWarpSpecializedPingpongEEENS5_IJNSA_ILi64EEENSA_ILi256EEENSA_ILi32EEEEEENS_10bfloat16_tENS5_IJlSB_lEEESK_SL_NS4_8TiledMMAINS4_8MMA_AtomIJNS4_4SM904GMMA28MMA_64x256x16_F32BF16BF16_SSILNSP_5MajorE0ELSR_0ELNSP_7ScaleInE1ELSS_1EEEEEENS4_6LayoutINS5_IJSB_SB_SB_EEENS5_IJNSA_ILi0EEESX_SX_EEEEENS5_IJNS4_10UnderscoreES10_S10_EEEEENS4_23SM90_TMA_LOAD_MULTICASTENS4_14ComposedLayoutINS4_7SwizzleILi2ELi4ELi3EEENS4_18smem_ptr_flag_bitsILi16EEENSV_INS5_IJNSA_ILi8EEESI_EEENS5_IJSI_SB_EEEEEEEvNS4_8identityENS4_13SM90_TMA_LOADES1D_vS1E_EENS_8epilogue10collective6detail29Sm90TmaWarpSpecializedAdapterINS1I_15DefaultEpilogueISK_SL_SL_NS1H_6thread17LinearCombinationISK_Li1EffLNS1M_9ScaleType4KindE0ELNS_15FloatRoundStyleE2ESK_EENS1_15EpilogueDefaultEEEEEvvEEEEvNT_6ParamsE)
        /*0020*/ 	.word	0x00000008
.L_19:


//--------------------- .nv.compat                --------------------------
	.section	.nv.compat,"",@"SHT_CUDA_COMPAT_INFO"
	.align	4
        /*0000*/ 	.byte	0x02, 0x09, 0x01, 0x00, 0x02, 0x02, 0x04, 0x00, 0x02, 0x05, 0x05, 0x00, 0x03, 0x07, 0x01, 0x01
        /*0010*/ 	.byte	0x02, 0x03, 0x01, 0x00, 0x02, 0x06, 0x01, 0x00, 0x04, 0x0b, 0x08, 0x00, 0x00, 0x00, 0x00, 0x00
        /*0020*/ 	.byte	0x00, 0x00, 0x00, 0x00


//--------------------- .nv.info._ZN7cutlass13device_kernelINS_4gemm6kernel13GemmUniversalIN4cute5tupleIJiiiiEEENS1_10collective13CollectiveMmaINS1_34MainloopSm90TmaGmmaWarpSpecializedILi11ENS5_IJNS4_1CILi1EEENSA_ILi2EEESB_EEENS1_32KernelTmaWarpSpecializedPingpongEEENS5_IJNSA_ILi64EEENSA_ILi256EEENSA_ILi32EEEEEENS_10bfloat16_tENS5_IJlSB_lEEESK_SL_NS4_8TiledMMAINS4_8MMA_AtomIJNS4_4SM904GMMA28MMA_64x256x16_F32BF16BF16_SSILNSP_5MajorE0ELSR_0ELNSP_7ScaleInE1ELSS_1EEEEEENS4_6LayoutINS5_IJSB_SB_SB_EEENS5_IJNSA_ILi0EEESX_SX_EEEEENS5_IJNS4_10UnderscoreES10_S10_EEEEENS4_23SM90_TMA_LOAD_MULTICASTENS4_14ComposedLayoutINS4_7SwizzleILi2ELi4ELi3EEENS4_18smem_ptr_flag_bitsILi16EEENSV_INS5_IJNSA_ILi8EEESI_EEENS5_IJSI_SB_EEEEEEEvNS4_8identityENS4_13SM90_TMA_LOADES1D_vS1E_EENS_8epilogue10collective6detail29Sm90TmaWarpSpecializedAdapterINS1I_15DefaultEpilogueISK_SL_SL_NS1H_6thread17LinearCombinationISK_Li1EffLNS1M_9ScaleType4KindE0ELNS_15FloatRoundStyleE2ESK_EENS1_15EpilogueDefaultEEEEEvvEEEEvNT_6ParamsE --------------------------
	.section	.nv.info._ZN7cutlass13device_kernelINS_4gemm6kernel13GemmUniversalIN4cute5tupleIJiiiiEEENS1_10collective13CollectiveMmaINS1_34MainloopSm90TmaGmmaWarpSpecializedILi11ENS5_IJNS4_1CILi1EEENSA_ILi2EEESB_EEENS1_32KernelTmaWarpSpecializedPingpongEEENS5_IJNSA_ILi64EEENSA_ILi256EEENSA_ILi32EEEEEENS_10bfloat16_tENS5_IJlSB_lEEESK_SL_NS4_8TiledMMAINS4_8MMA_AtomIJNS4_4SM904GMMA28MMA_64x256x16_F32BF16BF16_SSILNSP_5MajorE0ELSR_0ELNSP_7ScaleInE1ELSS_1EEEEEENS4_6LayoutINS5_IJSB_SB_SB_EEENS5_IJNSA_ILi0EEESX_SX_EEEEENS5_IJNS4_10UnderscoreES10_S10_EEEEENS4_23SM90_TMA_LOAD_MULTICASTENS4_14ComposedLayoutINS4_7SwizzleILi2ELi4ELi3EEENS4_18smem_ptr_flag_bitsILi16EEENSV_INS5_IJNSA_ILi8EEESI_EEENS5_IJSI_SB_EEEEEEEvNS4_8identityENS4_13SM90_TMA_LOADES1D_vS1E_EENS_8epilogue10collective6detail29Sm90TmaWarpSpecializedAdapterINS1I_15DefaultEpilogueISK_SL_SL_NS1H_6thread17LinearCombinationISK_Li1EffLNS1M_9ScaleType4KindE0ELNS_15FloatRoundStyleE2ESK_EENS1_15EpilogueDefaultEEEEEvvEEEEvNT_6ParamsE,"",@"SHT_CUDA_INFO"
	.sectionflags	@""
	.align	4


	//----- nvinfo : EIATTR_CUDA_API_VERSION
	.align		4
        /*0000*/ 	.byte	0x04, 0x37
        /*0002*/ 	.short	(.L_21 - .L_20)
.L_20:
        /*0004*/ 	.word	0x00000082


	//----- nvinfo : EIATTR_KPARAM_INFO
	.align		4
.L_21:
        /*0008*/ 	.byte	0x04, 0x17
        /*000a*/ 	.short	(.L_23 - .L_22)
.L_22:
        /*000c*/ 	.word	0x00000000
        /*0010*/ 	.short	0x0000
        /*0012*/ 	.short	0x0070
        /*0014*/ 	.byte	0x00, 0xf0, 0x01, 0x10


	//----- nvinfo : EIATTR_SPARSE_MMA_MASK
	.align		4
.L_23:
        /*0018*/ 	.byte	0x03, 0x50
        /*001a*/ 	.short	0x0000


	//----- nvinfo : EIATTR_MAXREG_COUNT
	.align		4
        /*001c*/ 	.byte	0x03, 0x1b
        /*001e*/ 	.short	0x00a8


	//----- nvinfo : EIATTR_NUM_BARRIERS
	.align		4
        /*0020*/ 	.byte	0x02, 0x4c
        /*0022*/ 	.byte	0x01
	.zero		1


	//----- nvinfo : EIATTR_EXTERNS
	.align		4
        /*0024*/ 	.byte	0x04, 0x0f
        /*0026*/ 	.short	(.L_25 - .L_24)


	//   ....[0]....
	.align		4
.L_24:
        /*0028*/ 	.word	index@(__assertfail)


	//----- nvinfo : EIATTR_ANNOTATIONS
	.align		4
.L_25:
        /*002c*/ 	.byte	0x04, 0x55
        /*002e*/ 	.short	(.L_27 - .L_26)


	//   ....[0]....
.L_26:
        /*0030*/ 	.word	0x00000001
        /*0034*/ 	.byte	0x50, 0x0e, 0x00, 0x00, 0x01, 0x00, 0x00, 0x00, 0xb0, 0x9d, 0x00, 0x00, 0x01, 0x00, 0x00, 0x00
        /*0044*/ 	.byte	0x30, 0xaa, 0x00, 0x00


	//----- nvinfo : EIATTR_MERCURY_ISA_VERSION
	.align		4
.L_27:
        /*0048*/ 	.byte	0x03, 0x5f
        /*004a*/ 	.short	0x0101


	//----- nvinfo : EIATTR_INT_WARP_WIDE_INSTR_OFFSETS
	.align		4
        /*004c*/ 	.byte	0x04, 0x31
        /*004e*/ 	.short	(.L_29 - .L_28)


	//   ....[0]....
.L_28:
        /*0050*/ 	.word	0x000005e0


	//   ....[1]....
        /*0054*/ 	.word	0x00000620


	//   ....[2]....
        /*0058*/ 	.word	0x00000730


	//   ....[3]....
        /*005c*/ 	.word	0x00000750


	//   ....[4]....
        /*0060*/ 	.word	0x00000770


	//   ....[5]....
        /*0064*/ 	.word	0x00000790


	//   ....[6]....
        /*0068*/ 	.word	0x00000850


	//   ....[7]....
        /*006c*/ 	.word	0x00000890


	//   ....[8]....
        /*0070*/ 	.word	0x00001ee0


	//----- nvinfo : EIATTR_COOP_GROUP_MASK_REGIDS
	.align		4
.L_29:
        /*0074*/ 	.byte	0x04, 0x29
        /*0076*/ 	.short	(.L_31 - .L_30)


	//   ....[0]....
.L_30:
        /*0078*/ 	.word	0xffffffff


	//   ....[1]....
        /*007c*/ 	.word	0xffffffff


	//   ....[2]....
        /*0080*/ 	.word	0xffffffff


	//   ....[3]....
        /*0084*/ 	.word	0xffffffff


	//   ....[4]....
        /*0088*/ 	.word	0xffffffff


	//   ....[5]....
        /*008c*/ 	.word	0xffffffff


	//   ....[6]....
        /*0090*/ 	.word	0xffffffff


	//----- nvinfo : EIATTR_COOP_GROUP_INSTR_OFFSETS
	.align		4
.L_31:
        /*0094*/ 	.byte	0x04, 0x28
        /*0096*/ 	.short	(.L_33 - .L_32)


	//   ....[0]....
.L_32:
        /*0098*/ 	.word	0x00000070


	//   ....[1]....
        /*009c*/ 	.word	0x00000080


	//   ....[2]....
        /*00a0*/ 	.word	0x00000140


	//   ....[3]....
        /*00a4*/ 	.word	0x000003e0


	//   ....[4]....
        /*00a8*/ 	.word	0x00000420


	//   ....[5]....
        /*00ac*/ 	.word	0x000008e0


	//   ....[6]....
        /*00b0*/ 	.word	0x000009f0


	//----- nvinfo : EIATTR_REG_RECONFIG
	.align		4
.L_33:
        /*00b4*/ 	.byte	0x01, 0x54
	.zero		2


	//----- nvinfo : EIATTR_SYSCALL_OFFSETS
	.align		4
        /*00b8*/ 	.byte	0x04, 0x46
        /*00ba*/ 	.short	(.L_35 - .L_34)


	//   ....[0]....
.L_34:
        /*00bc*/ 	.word	0x00001880


	//----- nvinfo : EIATTR_MBARRIER_INSTR_OFFSETS
	.align		4
.L_35:
        /*00c0*/ 	.byte	0x04, 0x39
        /*00c2*/ 	.short	(.L_37 - .L_36)


	//   ....[0]....
.L_36:
        /*00c4*/ 	.word	0x00000260
        /*00c8*/ 	.word	0x000000ff
        /*00cc*/ 	.word	0x00000000
        /*00d0*/ 	.short	0x0100
        /*00d2*/ 	.byte	0x08
	.zero		1


	//   ....[1]....
        /*00d4*/ 	.word	0x00000270
        /*00d8*/ 	.word	0x000000ff
        /*00dc*/ 	.word	0x00000058
        /*00e0*/ 	.short	0x0100
        /*00e2*/ 	.byte	0x08
	.zero		1


	//   ....[2]....
        /*00e4*/ 	.word	0x00000280
        /*00e8*/ 	.word	0x000000ff
        /*00ec*/ 	.word	0x00000008
        /*00f0*/ 	.short	0x0100
        /*00f2*/ 	.byte	0x08
	.zero		1


	//   ....[3]....
        /*00f4*/ 	.word	0x00000290
        /*00f8*/ 	.word	0x000000ff
        /*00fc*/ 	.word	0x00000060
        /*0100*/ 	.short	0x0100
        /*0102*/ 	.byte	0x08
	.zero		1


	//   ....[4]....
        /*0104*/ 	.word	0x000002a0
        /*0108*/ 	.word	0x000000ff
        /*010c*/ 	.word	0x00000010
        /*0110*/ 	.short	0x0100
        /*0112*/ 	.byte	0x08
	.zero		1


	//   ....[5]....
        /*0114*/ 	.word	0x000002b0
        /*0118*/ 	.word	0x000000ff
        /*011c*/ 	.word	0x00000068
        /*0120*/ 	.short	0x0100
        /*0122*/ 	.byte	0x08
	.zero		1


	//   ....[6]....
        /*0124*/ 	.word	0x000002c0
        /*0128*/ 	.word	0x000000ff
        /*012c*/ 	.word	0x00000018
        /*0130*/ 	.short	0x0100
        /*0132*/ 	.byte	0x08
	.zero		1


	//   ....[7]....
        /*0134*/ 	.word	0x000002d0
        /*0138*/ 	.word	0x000000ff
        /*013c*/ 	.word	0x00000070
        /*0140*/ 	.short	0x0100
        /*0142*/ 	.byte	0x08
	.zero		1


	//   ....[8]....
        /*0144*/ 	.word	0x000002e0
        /*0148*/ 	.word	0x000000ff
        /*014c*/ 	.word	0x00000020
        /*0150*/ 	.short	0x0100
        /*0152*/ 	.byte	0x08
	.zero		1


	//   ....[9]....
        /*0154*/ 	.word	0x000002f0
        /*0158*/ 	.word	0x000000ff
        /*015c*/ 	.word	0x00000078
        /*0160*/ 	.short	0x0100
        /*0162*/ 	.byte	0x08
	.zero		1


	//   ....[10]....
        /*0164*/ 	.word	0x00000300
        /*0168*/ 	.word	0x000000ff
        /*016c*/ 	.word	0x00000028
        /*0170*/ 	.short	0x0100
        /*0172*/ 	.byte	0x08
	.zero		1


	//   ....[11]....
        /*0174*/ 	.word	0x00000310
        /*0178*/ 	.word	0x000000ff
        /*017c*/ 	.word	0x00000080
        /*0180*/ 	.short	0x0100
        /*0182*/ 	.byte	0x08
	.zero		1


	//   ....[12]....
        /*0184*/ 	.word	0x00000320
        /*0188*/ 	.word	0x000000ff
        /*018c*/ 	.word	0x00000030
        /*0190*/ 	.short	0x0100
        /*0192*/ 	.byte	0x08
	.zero		1


	//   ....[13]....
        /*0194*/ 	.word	0x00000330
        /*0198*/ 	.word	0x000000ff
        /*019c*/ 	.word	0x00000088
        /*01a0*/ 	.short	0x0100
        /*01a2*/ 	.byte	0x08
	.zero		1


	//   ....[14]....
        /*01a4*/ 	.word	0x00000340
        /*01a8*/ 	.word	0x000000ff
        /*01ac*/ 	.word	0x00000038
        /*01b0*/ 	.short	0x0100
        /*01b2*/ 	.byte	0x08
	.zero		1


	//   ....[15]....
        /*01b4*/ 	.word	0x00000350
        /*01b8*/ 	.word	0x000000ff
        /*01bc*/ 	.word	0x00000090
        /*01c0*/ 	.short	0x0100
        /*01c2*/ 	.byte	0x08
	.zero		1


	//   ....[16]....
        /*01c4*/ 	.word	0x00000360
        /*01c8*/ 	.word	0x000000ff
        /*01cc*/ 	.word	0x00000040
        /*01d0*/ 	.short	0x0100
        /*01d2*/ 	.byte	0x08
	.zero		1


	//   ....[17]....
        /*01d4*/ 	.word	0x00000370
        /*01d8*/ 	.word	0x000000ff
        /*01dc*/ 	.word	0x00000098
        /*01e0*/ 	.short	0x0100
        /*01e2*/ 	.byte	0x08
	.zero		1


	//   ....[18]....
        /*01e4*/ 	.word	0x00000380
        /*01e8*/ 	.word	0x000000ff
        /*01ec*/ 	.word	0x00000048
        /*01f0*/ 	.short	0x0100
        /*01f2*/ 	.byte	0x08
	.zero		1


	//   ....[19]....
        /*01f4*/ 	.word	0x00000390
        /*01f8*/ 	.word	0x000000ff
        /*01fc*/ 	.word	0x000000a0
        /*0200*/ 	.short	0x0100
        /*0202*/ 	.byte	0x08
	.zero		1


	//   ....[20]....
        /*0204*/ 	.word	0x000003a0
        /*0208*/ 	.word	0x000000ff
        /*020c*/ 	.word	0x00000050
        /*0210*/ 	.short	0x0100
        /*0212*/ 	.byte	0x08
	.zero		1


	//   ....[21]....
        /*0214*/ 	.word	0x000003b0
        /*0218*/ 	.word	0x000000ff
        /*021c*/ 	.word	0x000000a8
        /*0220*/ 	.short	0x0100
        /*0222*/ 	.byte	0x08
	.zero		1


	//   ....[22]....
        /*0224*/ 	.word	0x000008c0
        /*0228*/ 	.word	0x000000ff
        /*022c*/ 	.word	0x000000e0
        /*0230*/ 	.short	0x0100
        /*0232*/ 	.byte	0x08
	.zero		1


	//   ....[23]....
        /*0234*/ 	.word	0x00000950
        /*0238*/ 	.word	0x000000ff
        /*023c*/ 	.word	0x000000e8
        /*0240*/ 	.short	0x0100
        /*0242*/ 	.byte	0x08
	.zero		1


	//   ....[24]....
        /*0244*/ 	.word	0x00000970
        /*0248*/ 	.word	0x000000ff
        /*024c*/ 	.word	0x000000c0
        /*0250*/ 	.short	0x0100
        /*0252*/ 	.byte	0x09
	.zero		1


	//   ....[25]....
        /*0254*/ 	.word	0x00000980
        /*0258*/ 	.word	0x000000ff
        /*025c*/ 	.word	0x000000c8
        /*0260*/ 	.short	0x0100
        /*0262*/ 	.byte	0x09
	.zero		1


	//   ....[26]....
        /*0264*/ 	.word	0x00000990
        /*0268*/ 	.word	0x000000ff
        /*026c*/ 	.word	0x000000d0
        /*0270*/ 	.short	0x0100
        /*0272*/ 	.byte	0x09
	.zero		1


	//   ....[27]....
        /*0274*/ 	.word	0x000009a0
        /*0278*/ 	.word	0x000000ff
        /*027c*/ 	.word	0x000000d8
        /*0280*/ 	.short	0x0100
        /*0282*/ 	.byte	0x09
	.zero		1


	//   ....[28]....
        /*0284*/ 	.word	0x00001760
        /*0288*/ 	.word	0x0000009f
        /*028c*/ 	.word	0x00000000
        /*0290*/ 	.short	0x010a
        /*0292*/ 	.byte	0x2a
	.zero		1


	//   ....[29]....
        /*0294*/ 	.word	0x00001900
        /*0298*/ 	.word	0x00000003
        /*029c*/ 	.word	0x00000000
        /*02a0*/ 	.short	0x010a
        /*02a2*/ 	.byte	0x3f
	.zero		1


	//   ....[30]....
        /*02a4*/ 	.word	0x00001960
        /*02a8*/ 	.word	0x00000003
        /*02ac*/ 	.word	0x00000000
        /*02b0*/ 	.short	0x010a
        /*02b2*/ 	.byte	0x3f
	.zero		1


	//   ....[31]....
        /*02b4*/ 	.word	0x00001bd0
        /*02b8*/ 	.word	0x000000ff
        /*02bc*/ 	.word	0x00000000
        /*02c0*/ 	.short	0x010a
        /*02c2*/ 	.byte	0x04
	.zero		1


	//   ....[32]....
        /*02c4*/ 	.word	0x00001c10
        /*02c8*/ 	.word	0x000000ff
        /*02cc*/ 	.word	0x00000000
        /*02d0*/ 	.short	0x010a
        /*02d2*/ 	.byte	0x04
	.zero		1


	//   ....[33]....
        /*02d4*/ 	.word	0x00001d80
        /*02d8*/ 	.word	0x00000005
        /*02dc*/ 	.word	0x00000000
        /*02e0*/ 	.short	0x0101
        /*02e2*/ 	.byte	0x3f
	.zero		1


	//   ....[34]....
        /*02e4*/ 	.word	0x00001e80
        /*02e8*/ 	.word	0x000000a0
        /*02ec*/ 	.word	0x00000000
        /*02f0*/ 	.short	0x0101
        /*02f2*/ 	.byte	0x2d
	.zero		1


	//   ....[35]....
        /*02f4*/ 	.word	0x00001f80
        /*02f8*/ 	.word	0x00000003
        /*02fc*/ 	.word	0x00000000
        /*0300*/ 	.short	0x0101
        /*0302*/ 	.byte	0x3f
	.zero		1


	//   ....[36]....
        /*0304*/ 	.word	0x00002040
        /*0308*/ 	.word	0x0000009f
        /*030c*/ 	.word	0x00000010
        /*0310*/ 	.short	0x010a
        /*0312*/ 	.byte	0x2a
	.zero		1


	//   ....[37]....
        /*0314*/ 	.word	0x00009dd0
        /*0318*/ 	.word	0x000000a2
        /*031c*/ 	.word	0x00000000
        /*0320*/ 	.short	0x0101
        /*0322*/ 	.byte	0x2d
	.zero		1


	//   ....[38]....
        /*0324*/ 	.word	0x0000a770
        /*0328*/ 	.word	0x0000000c
        /*032c*/ 	.word	0x00000058
        /*0330*/ 	.short	0x010a
        /*0332*/ 	.byte	0x3f
	.zero		1


	//   ....[39]....
        /*0334*/ 	.word	0x0000ab40
        /*0338*/ 	.word	0x00000004
        /*033c*/ 	.word	0x000000e8
        /*0340*/ 	.short	0x0101
        /*0342*/ 	.byte	0x3f
	.zero		1


	//   ....[40]....
        /*0344*/ 	.word	0x0000b2c0
        /*0348*/ 	.word	0x00000007
        /*034c*/ 	.word	0x00000000
        /*0350*/ 	.short	0x010a
        /*0352*/ 	.byte	0x3f
	.zero		1


	//   ....[41]....
        /*0354*/ 	.word	0x0000b340
        /*0358*/ 	.word	0x00000009
        /*035c*/ 	.word	0x00000000
        /*0360*/ 	.short	0x010a
        /*0362*/ 	.byte	0x3f
	.zero		1


	//   ....[42]....
        /*0364*/ 	.word	0x0000b3d0
        /*0368*/ 	.word	0x00000006
        /*036c*/ 	.word	0x00000000
        /*0370*/ 	.short	0x010a
        /*0372*/ 	.byte	0x3f
	.zero		1


	//   ....[43]....
        /*0374*/ 	.word	0x0000b460
        /*0378*/ 	.word	0x00000009
        /*037c*/ 	.word	0x00000000
        /*0380*/ 	.short	0x010a
        /*0382*/ 	.byte	0x3f
	.zero		1


	//   ....[44]....
        /*0384*/ 	.word	0x0000b4f0
        /*0388*/ 	.word	0x00000006
        /*038c*/ 	.word	0x00000000
        /*0390*/ 	.short	0x010a
        /*0392*/ 	.byte	0x3f
	.zero		1


	//   ....[45]....
        /*0394*/ 	.word	0x0000b580
        /*0398*/ 	.word	0x00000009
        /*039c*/ 	.word	0x00000000
        /*03a0*/ 	.short	0x010a
        /*03a2*/ 	.byte	0x3f
	.zero		1


	//   ....[46]....
        /*03a4*/ 	.word	0x0000b610
        /*03a8*/ 	.word	0x00000006
        /*03ac*/ 	.word	0x00000000
        /*03b0*/ 	.short	0x010a
        /*03b2*/ 	.byte	0x3f
	.zero		1


	//   ....[47]....
        /*03b4*/ 	.word	0x0000b6a0
        /*03b8*/ 	.word	0x00000009
        /*03bc*/ 	.word	0x00000000
        /*03c0*/ 	.short	0x010a
        /*03c2*/ 	.byte	0x3f
	.zero		1


	//   ....[48]....
        /*03c4*/ 	.word	0x0000b730
        /*03c8*/ 	.word	0x00000006
        /*03cc*/ 	.word	0x00000000
        /*03d0*/ 	.short	0x010a
        /*03d2*/ 	.byte	0x3f
	.zero		1


	//   ....[49]....
        /*03d4*/ 	.word	0x0000b7c0
        /*03d8*/ 	.word	0x00000009
        /*03dc*/ 	.word	0x00000000
        /*03e0*/ 	.short	0x010a
        /*03e2*/ 	.byte	0x3f
	.zero		1


	//   ....[50]....
        /*03e4*/ 	.word	0x0000b850
        /*03e8*/ 	.word	0x00000003
        /*03ec*/ 	.word	0x00000000
        /*03f0*/ 	.short	0x010a
        /*03f2*/ 	.byte	0x3f
	.zero		1


	//   ....[51]....
        /*03f4*/ 	.word	0x0000b8b0
        /*03f8*/ 	.word	0x000000a1
        /*03fc*/ 	.word	0x00000000
        /*0400*/ 	.short	0x010a
        /*0402*/ 	.byte	0x3f
	.zero		1


	//   ....[52]....
        /*0404*/ 	.word	0x0000b900
        /*0408*/ 	.word	0x00000003
        /*040c*/ 	.word	0x00000000
        /*0410*/ 	.short	0x010a
        /*0412*/ 	.byte	0x3f
	.zero		1


	//   ....[53]....
        /*0414*/ 	.word	0x0000b960
        /*0418*/ 	.word	0x00000005
        /*041c*/ 	.word	0x00000000
        /*0420*/ 	.short	0x010a
        /*0422*/ 	.byte	0x3f
	.zero		1


	//   ....[54]....
        /*0424*/ 	.word	0x0000b9b0
        /*0428*/ 	.word	0x000000a1
        /*042c*/ 	.word	0x00000010
        /*0430*/ 	.short	0x010a
        /*0432*/ 	.byte	0x3f
	.zero		1


	//   ....[55]....
        /*0434*/ 	.word	0x0000ba80
        /*0438*/ 	.word	0x0000000c
        /*043c*/ 	.word	0x00000058
        /*0440*/ 	.short	0x010a
        /*0442*/ 	.byte	0x3f
	.zero		1


	//   ....[56]....
        /*0444*/ 	.word	0x0000bb50
        /*0448*/ 	.word	0x00000007
        /*044c*/ 	.word	0x00000000
        /*0450*/ 	.short	0x010a
        /*0452*/ 	.byte	0x3f
	.zero		1


	//   ....[57]....
        /*0454*/ 	.word	0x0000bba0
        /*0458*/ 	.word	0x00000009
        /*045c*/ 	.word	0x00000000
        /*0460*/ 	.short	0x010a
        /*0462*/ 	.byte	0x3f
	.zero		1


	//   ....[58]....
        /*0464*/ 	.word	0x0000bbf0
        /*0468*/ 	.word	0x00000006
        /*046c*/ 	.word	0x00000000
        /*0470*/ 	.short	0x010a
        /*0472*/ 	.byte	0x3f
	.zero		1


	//   ....[59]....
        /*0474*/ 	.word	0x0000bc40
        /*0478*/ 	.word	0x00000009
        /*047c*/ 	.word	0x00000000
        /*0480*/ 	.short	0x010a
        /*0482*/ 	.byte	0x3f
	.zero		1


	//   ....[60]....
        /*0484*/ 	.word	0x0000bc90
        /*0488*/ 	.word	0x00000006
        /*048c*/ 	.word	0x00000000
        /*0490*/ 	.short	0x010a
        /*0492*/ 	.byte	0x3f
	.zero		1


	//   ....[61]....
        /*0494*/ 	.word	0x0000bce0
        /*0498*/ 	.word	0x00000009
        /*049c*/ 	.word	0x00000000
        /*04a0*/ 	.short	0x010a
        /*04a2*/ 	.byte	0x3f
	.zero		1


	//   ....[62]....
        /*04a4*/ 	.word	0x0000bd30
        /*04a8*/ 	.word	0x00000006
        /*04ac*/ 	.word	0x00000000
        /*04b0*/ 	.short	0x010a
        /*04b2*/ 	.byte	0x3f
	.zero		1


	//   ....[63]....
        /*04b4*/ 	.word	0x0000bd80
        /*04b8*/ 	.word	0x00000009
        /*04bc*/ 	.word	0x00000000
        /*04c0*/ 	.short	0x010a
        /*04c2*/ 	.byte	0x3f
	.zero		1


	//   ....[64]....
        /*04c4*/ 	.word	0x0000bdd0
        /*04c8*/ 	.word	0x00000006
        /*04cc*/ 	.word	0x00000000
        /*04d0*/ 	.short	0x010a
        /*04d2*/ 	.byte	0x3f
	.zero		1


	//   ....[65]....
        /*04d4*/ 	.word	0x0000be20
        /*04d8*/ 	.word	0x00000009
        /*04dc*/ 	.word	0x00000000
        /*04e0*/ 	.short	0x010a
        /*04e2*/ 	.byte	0x3f
	.zero		1


	//----- nvinfo : EIATTR_NUM_MBARRIERS
	.align		4
.L_37:
        /*04e4*/ 	.byte	0x03, 0x38
        /*04e6*/ 	.short	0x001c


	//----- nvinfo : EIATTR_EXIT_INSTR_OFFSETS
	.align		4
        /*04e8*/ 	.byte	0x04, 0x1c
        /*04ea*/ 	.short	(.L_39 - .L_38)


	//   ....[0]....
.L_38:
        /*04ec*/ 	.word	0x00001490


	//   ....[1]....
        /*04f0*/ 	.word	0x000014f0


	//   ....[2]....
        /*04f4*/ 	.word	0x0000a460


	//   ....[3]....
        /*04f8*/ 	.word	0x0000a490


	//   ....[4]....
        /*04fc*/ 	.word	0x0000b8a0


	//----- nvinfo : EIATTR_MAX_THREADS
	.align		4
.L_39:
        /*0500*/ 	.byte	0x04, 0x05
        /*0502*/ 	.short	(.L_41 - .L_40)
.L_40:
        /*0504*/ 	.word	0x00000180
        /*0508*/ 	.word	0x00000001
        /*050c*/ 	.word	0x00000001


	//----- nvinfo : EIATTR_CRS_STACK_SIZE
	.align		4
.L_41:
        /*0510*/ 	.byte	0x04, 0x1e
        /*0512*/ 	.short	(.L_43 - .L_42)
.L_42:
        /*0514*/ 	.word	0x00000000


	//----- nvinfo : EIATTR_CBANK_PARAM_SIZE
	.align		4
.L_43:
        /*0518*/ 	.byte	0x03, 0x19
        /*051a*/ 	.short	0x0470


	//----- nvinfo : EIATTR_PARAM_CBANK
	.align		4
        /*051c*/ 	.byte	0x04, 0x0a
        /*051e*/ 	.short	(.L_45 - .L_44)
	.align		4
.L_44:
        /*0520*/ 	.word	index@(.nv.constant0._ZN7cutlass13device_kernelINS_4gemm6kernel13GemmUniversalIN4cute5tupleIJiiiiEEENS1_10collective13CollectiveMmaINS1_34MainloopSm90TmaGmmaWarpSpecializedILi11ENS5_IJNS4_1CILi1EEENSA_ILi2EEESB_EEENS1_32KernelTmaWarpSpecializedPingpongEEENS5_IJNSA_ILi64EEENSA_ILi256EEENSA_ILi32EEEEEENS_10bfloat16_tENS5_IJlSB_lEEESK_SL_NS4_8TiledMMAINS4_8MMA_AtomIJNS4_4SM904GMMA28MMA_64x256x16_F32BF16BF16_SSILNSP_5MajorE0ELSR_0ELNSP_7ScaleInE1ELSS_1EEEEEENS4_6LayoutINS5_IJSB_SB_SB_EEENS5_IJNSA_ILi0EEESX_SX_EEEEENS5_IJNS4_10UnderscoreES10_S10_EEEEENS4_23SM90_TMA_LOAD_MULTICASTENS4_14ComposedLayoutINS4_7SwizzleILi2ELi4ELi3EEENS4_18smem_ptr_flag_bitsILi16EEENSV_INS5_IJNSA_ILi8EEESI_EEENS5_IJSI_SB_EEEEEEEvNS4_8identityENS4_13SM90_TMA_LOADES1D_vS1E_EENS_8epilogue10collective6detail29Sm90TmaWarpSpecializedAdapterINS1I_15DefaultEpilogueISK_SL_SL_NS1H_6thread17LinearCombinationISK_Li1EffLNS1M_9ScaleType4KindE0ELNS_15FloatRoundStyleE2ESK_EENS1_15EpilogueDefaultEEEEEvvEEEEvNT_6ParamsE)
        /*0524*/ 	.short	0x0210
        /*0526*/ 	.short	0x0470


	//----- nvinfo : EIATTR_SW_WAR
	.align		4
.L_45:
        /*0528*/ 	.byte	0x04, 0x36
        /*052a*/ 	.short	(.L_47 - .L_46)
.L_46:
        /*052c*/ 	.word	0x00000008
.L_47:


//--------------------- .nv.callgraph             --------------------------
	.section	.nv.callgraph,"",@"SHT_CUDA_CALLGRAPH"
	.align	4
	.sectionentsize	8
	.align		4
        /*0000*/ 	.word	0x00000000
	.align		4
        /*0004*/ 	.word	0xffffffff
	.align		4
        /*0008*/ 	.word	index@(_ZN7cutlass13device_kernelINS_4gemm6kernel13GemmUniversalIN4cute5tupleIJiiiiEEENS1_10collective13CollectiveMmaINS1_34MainloopSm90TmaGmmaWarpSpecializedILi11ENS5_IJNS4_1CILi1EEENSA_ILi2EEESB_EEENS1_32KernelTmaWarpSpecializedPingpongEEENS5_IJNSA_ILi64EEENSA_ILi256EEENSA_ILi32EEEEEENS_10bfloat16_tENS5_IJlSB_lEEESK_SL_NS4_8TiledMMAINS4_8MMA_AtomIJNS4_4SM904GMMA28MMA_64x256x16_F32BF16BF16_SSILNSP_5MajorE0ELSR_0ELNSP_7ScaleInE1ELSS_1EEEEEENS4_6LayoutINS5_IJSB_SB_SB_EEENS5_IJNSA_ILi0EEESX_SX_EEEEENS5_IJNS4_10UnderscoreES10_S10_EEEEENS4_23SM90_TMA_LOAD_MULTICASTENS4_14ComposedLayoutINS4_7SwizzleILi2ELi4ELi3EEENS4_18smem_ptr_flag_bitsILi16EEENSV_INS5_IJNSA_ILi8EEESI_EEENS5_IJSI_SB_EEEEEEEvNS4_8identityENS4_13SM90_TMA_LOADES1D_vS1E_EENS_8epilogue10collective6detail29Sm90TmaWarpSpecializedAdapterINS1I_15DefaultEpilogueISK_SL_SL_NS1H_6thread17LinearCombinationISK_Li1EffLNS1M_9ScaleType4KindE0ELNS_15FloatRoundStyleE2ESK_EENS1_15EpilogueDefaultEEEEEvvEEEEvNT_6ParamsE)
	.align		4
        /*000c*/ 	.word	index@(__assertfail)
	.align		4
        /*0010*/ 	.word	0x00000000
	.align		4
        /*0014*/ 	.word	0xfffffffe
	.align		4
        /*0018*/ 	.word	0x00000000
	.align		4
        /*001c*/ 	.word	0xfffffffd
	.align		4
        /*0020*/ 	.word	0x00000000
	.align		4
        /*0024*/ 	.word	0xfffffffc


//--------------------- .nv.constant4             --------------------------
	.section	.nv.constant4,"a",@progbits
	.align	8
	.align		8
.nv.constant4:
        /*0000*/ 	.dword	__assertfail
	.align		8
        /*0008*/ 	.dword	__unnamed_1
	.align		8
        /*0010*/ 	.dword	_ZN39_INTERNAL_491f78c1_4_k_cu_f8592ecd_26174cuda3std3__45__cpo5beginE
	.align		8
        /*0018*/ 	.dword	_ZN39_INTERNAL_491f78c1_4_k_cu_f8592ecd_26174cuda3std3__45__cpo3endE
	.align		8
        /*0020*/ 	.dword	_ZN39_INTERNAL_491f78c1_4_k_cu_f8592ecd_26174cuda3std3__45__cpo6cbeginE
	.align		8
        /*0028*/ 	.dword	_ZN39_INTERNAL_491f78c1_4_k_cu_f8592ecd_26174cuda3std3__45__cpo4cendE
	.align		8
        /*0030*/ 	.dword	_ZN39_INTERNAL_491f78c1_4_k_cu_f8592ecd_26174cuda3std3__441_GLOBAL__N__491f78c1_4_k_cu_f8592ecd_26176ignoreE
	.align		8
        /*0038*/ 	.dword	_ZN39_INTERNAL_491f78c1_4_k_cu_f8592ecd_26174cuda3std3__419piecewise_constructE
	.align		8
        /*0040*/ 	.dword	_ZN39_INTERNAL_491f78c1_4_k_cu_f8592ecd_26174cuda3std3__48in_placeE
	.align		8
        /*0048*/ 	.dword	_ZN39_INTERNAL_491f78c1_4_k_cu_f8592ecd_26174cuda3std6ranges3__45__cpo4swapE
	.align		8
        /*0050*/ 	.dword	_ZN39_INTERNAL_491f78c1_4_k_cu_f8592ecd_26174cuda3std6ranges3__45__cpo9iter_moveE
	.align		8
        /*0058*/ 	.dword	_ZN39_INTERNAL_491f78c1_4_k_cu_f8592ecd_26174cute7productE
	.align		8
        /*0060*/ 	.dword	_ZN39_INTERNAL_491f78c1_4_k_cu_f8592ecd_26174cute1_E
	.align		8
        /*0068*/ 	.dword	$str$22
	.align		8
        /*0070*/ 	.dword	$str$23


//--------------------- .text._ZN7cutlass13device_kernelINS_4gemm6kernel13GemmUniversalIN4cute5tupleIJiiiiEEENS1_10collective13CollectiveMmaINS1_34MainloopSm90TmaGmmaWarpSpecializedILi11ENS5_IJNS4_1CILi1EEENSA_ILi2EEESB_EEENS1_32KernelTmaWarpSpecializedPingpongEEENS5_IJNSA_ILi64EEENSA_ILi256EEENSA_ILi32EEEEEENS_10bfloat16_tENS5_IJlSB_lEEESK_SL_NS4_8TiledMMAINS4_8MMA_AtomIJNS4_4SM904GMMA28MMA_64x256x16_F32BF16BF16_SSILNSP_5MajorE0ELSR_0ELNSP_7ScaleInE1ELSS_1EEEEEENS4_6LayoutINS5_IJSB_SB_SB_EEENS5_IJNSA_ILi0EEESX_SX_EEEEENS5_IJNS4_10UnderscoreES10_S10_EEEEENS4_23SM90_TMA_LOAD_MULTICASTENS4_14ComposedLayoutINS4_7SwizzleILi2ELi4ELi3EEENS4_18smem_ptr_flag_bitsILi16EEENSV_INS5_IJNSA_ILi8EEESI_EEENS5_IJSI_SB_EEEEEEEvNS4_8identityENS4_13SM90_TMA_LOADES1D_vS1E_EENS_8epilogue10collective6detail29Sm90TmaWarpSpecializedAdapterINS1I_15DefaultEpilogueISK_SL_SL_NS1H_6thread17LinearCombinationISK_Li1EffLNS1M_9ScaleType4KindE0ELNS_15FloatRoundStyleE2ESK_EENS1_15EpilogueDefaultEEEEEvvEEEEvNT_6ParamsE --------------------------
	.section	.text._ZN7cutlass13device_kernelINS_4gemm6kernel13GemmUniversalIN4cute5tupleIJiiiiEEENS1_10collective13CollectiveMmaINS1_34MainloopSm90TmaGmmaWarpSpecializedILi11ENS5_IJNS4_1CILi1EEENSA_ILi2EEESB_EEENS1_32KernelTmaWarpSpecializedPingpongEEENS5_IJNSA_ILi64EEENSA_ILi256EEENSA_ILi32EEEEEENS_10bfloat16_tENS5_IJlSB_lEEESK_SL_NS4_8TiledMMAINS4_8MMA_AtomIJNS4_4SM904GMMA28MMA_64x256x16_F32BF16BF16_SSILNSP_5MajorE0ELSR_0ELNSP_7ScaleInE1ELSS_1EEEEEENS4_6LayoutINS5_IJSB_SB_SB_EEENS5_IJNSA_ILi0EEESX_SX_EEEEENS5_IJNS4_10UnderscoreES10_S10_EEEEENS4_23SM90_TMA_LOAD_MULTICASTENS4_14ComposedLayoutINS4_7SwizzleILi2ELi4ELi3EEENS4_18smem_ptr_flag_bitsILi16EEENSV_INS5_IJNSA_ILi8EEESI_EEENS5_IJSI_SB_EEEEEEEvNS4_8identityENS4_13SM90_TMA_LOADES1D_vS1E_EENS_8epilogue10collective6detail29Sm90TmaWarpSpecializedAdapterINS1I_15DefaultEpilogueISK_SL_SL_NS1H_6thread17LinearCombinationISK_Li1EffLNS1M_9ScaleType4KindE0ELNS_15FloatRoundStyleE2ESK_EENS1_15EpilogueDefaultEEEEEvvEEEEvNT_6ParamsE,"ax",@progbits
	.align	128
.text._ZN7cutlass13device_kernelINS_4gemm6kernel13GemmUniversalIN4cute5tupleIJiiiiEEENS1_10collective13CollectiveMmaINS1_34MainloopSm90TmaGmmaWarpSpecializedILi11ENS5_IJNS4_1CILi1EEENSA_ILi2EEESB_EEENS1_32KernelTmaWarpSpecializedPingpongEEENS5_IJNSA_ILi64EEENSA_ILi256EEENSA_ILi32EEEEEENS_10bfloat16_tENS5_IJlSB_lEEESK_SL_NS4_8TiledMMAINS4_8MMA_AtomIJNS4_4SM904GMMA28MMA_64x256x16_F32BF16BF16_SSILNSP_5MajorE0ELSR_0ELNSP_7ScaleInE1ELSS_1EEEEEENS4_6LayoutINS5_IJSB_SB_SB_EEENS5_IJNSA_ILi0EEESX_SX_EEEEENS5_IJNS4_10UnderscoreES10_S10_EEEEENS4_23SM90_TMA_LOAD_MULTICASTENS4_14ComposedLayoutINS4_7SwizzleILi2ELi4ELi3EEENS4_18smem_ptr_flag_bitsILi16EEENSV_INS5_IJNSA_ILi8EEESI_EEENS5_IJSI_SB_EEEEEEEvNS4_8identityENS4_13SM90_TMA_LOADES1D_vS1E_EENS_8epilogue10collective6detail29Sm90TmaWarpSpecializedAdapterINS1I_15DefaultEpilogueISK_SL_SL_NS1H_6thread17LinearCombinationISK_Li1EffLNS1M_9ScaleType4KindE0ELNS_15FloatRoundStyleE2ESK_EENS1_15EpilogueDefaultEEEEEvvEEEEvNT_6ParamsE:
        .type           _ZN7cutlass13device_kernelINS_4gemm6kernel13GemmUniversalIN4cute5tupleIJiiiiEEENS1_10collective13CollectiveMmaINS1_34MainloopSm90TmaGmmaWarpSpecializedILi11ENS5_IJNS4_1CILi1EEENSA_ILi2EEESB_EEENS1_32KernelTmaWarpSpecializedPingpongEEENS5_IJNSA_ILi64EEENSA_ILi256EEENSA_ILi32EEEEEENS_10bfloat16_tENS5_IJlSB_lEEESK_SL_NS4_8TiledMMAINS4_8MMA_AtomIJNS4_4SM904GMMA28MMA_64x256x16_F32BF16BF16_SSILNSP_5MajorE0ELSR_0ELNSP_7ScaleInE1ELSS_1EEEEEENS4_6LayoutINS5_IJSB_SB_SB_EEENS5_IJNSA_ILi0EEESX_SX_EEEEENS5_IJNS4_10UnderscoreES10_S10_EEEEENS4_23SM90_TMA_LOAD_MULTICASTENS4_14ComposedLayoutINS4_7SwizzleILi2ELi4ELi3EEENS4_18smem_ptr_flag_bitsILi16EEENSV_INS5_IJNSA_ILi8EEESI_EEENS5_IJSI_SB_EEEEEEEvNS4_8identityENS4_13SM90_TMA_LOADES1D_vS1E_EENS_8epilogue10collective6detail29Sm90TmaWarpSpecializedAdapterINS1I_15DefaultEpilogueISK_SL_SL_NS1H_6thread17LinearCombinationISK_Li1EffLNS1M_9ScaleType4KindE0ELNS_15FloatRoundStyleE2ESK_EENS1_15EpilogueDefaultEEEEEvvEEEEvNT_6ParamsE,@function
        .size           _ZN7cutlass13device_kernelINS_4gemm6kernel13GemmUniversalIN4cute5tupleIJiiiiEEENS1_10collective13CollectiveMmaINS1_34MainloopSm90TmaGmmaWarpSpecializedILi11ENS5_IJNS4_1CILi1EEENSA_ILi2EEESB_EEENS1_32KernelTmaWarpSpecializedPingpongEEENS5_IJNSA_ILi64EEENSA_ILi256EEENSA_ILi32EEEEEENS_10bfloat16_tENS5_IJlSB_lEEESK_SL_NS4_8TiledMMAINS4_8MMA_AtomIJNS4_4SM904GMMA28MMA_64x256x16_F32BF16BF16_SSILNSP_5MajorE0ELSR_0ELNSP_7ScaleInE1ELSS_1EEEEEENS4_6LayoutINS5_IJSB_SB_SB_EEENS5_IJNSA_ILi0EEESX_SX_EEEEENS5_IJNS4_10UnderscoreES10_S10_EEEEENS4_23SM90_TMA_LOAD_MULTICASTENS4_14ComposedLayoutINS4_7SwizzleILi2ELi4ELi3EEENS4_18smem_ptr_flag_bitsILi16EEENSV_INS5_IJNSA_ILi8EEESI_EEENS5_IJSI_SB_EEEEEEEvNS4_8identityENS4_13SM90_TMA_LOADES1D_vS1E_EENS_8epilogue10collective6detail29Sm90TmaWarpSpecializedAdapterINS1I_15DefaultEpilogueISK_SL_SL_NS1H_6thread17LinearCombinationISK_Li1EffLNS1M_9ScaleType4KindE0ELNS_15FloatRoundStyleE2ESK_EENS1_15EpilogueDefaultEEEEEvvEEEEvNT_6ParamsE,(.L_x_344 - _ZN7cutlass13device_kernelINS_4gemm6kernel13GemmUniversalIN4cute5tupleIJiiiiEEENS1_10collective13CollectiveMmaINS1_34MainloopSm90TmaGmmaWarpSpecializedILi11ENS5_IJNS4_1CILi1EEENSA_ILi2EEESB_EEENS1_32KernelTmaWarpSpecializedPingpongEEENS5_IJNSA_ILi64EEENSA_ILi256EEENSA_ILi32EEEEEENS_10bfloat16_tENS5_IJlSB_lEEESK_SL_NS4_8TiledMMAINS4_8MMA_AtomIJNS4_4SM904GMMA28MMA_64x256x16_F32BF16BF16_SSILNSP_5MajorE0ELSR_0ELNSP_7ScaleInE1ELSS_1EEEEEENS4_6LayoutINS5_IJSB_SB_SB_EEENS5_IJNSA_ILi0EEESX_SX_EEEEENS5_IJNS4_10UnderscoreES10_S10_EEEEENS4_23SM90_TMA_LOAD_MULTICASTENS4_14ComposedLayoutINS4_7SwizzleILi2ELi4ELi3EEENS4_18smem_ptr_flag_bitsILi16EEENSV_INS5_IJNSA_ILi8EEESI_EEENS5_IJSI_SB_EEEEEEEvNS4_8identityENS4_13SM90_TMA_LOADES1D_vS1E_EENS_8epilogue10collective6detail29Sm90TmaWarpSpecializedAdapterINS1I_15DefaultEpilogueISK_SL_SL_NS1H_6thread17LinearCombinationISK_Li1EffLNS1M_9ScaleType4KindE0ELNS_15FloatRoundStyleE2ESK_EENS1_15EpilogueDefaultEEEEEvvEEEEvNT_6ParamsE)
        .other          _ZN7cutlass13device_kernelINS_4gemm6kernel13GemmUniversalIN4cute5tupleIJiiiiEEENS1_10collective13CollectiveMmaINS1_34MainloopSm90TmaGmmaWarpSpecializedILi11ENS5_IJNS4_1CILi1EEENSA_ILi2EEESB_EEENS1_32KernelTmaWarpSpecializedPingpongEEENS5_IJNSA_ILi64EEENSA_ILi256EEENSA_ILi32EEEEEENS_10bfloat16_tENS5_IJlSB_lEEESK_SL_NS4_8TiledMMAINS4_8MMA_AtomIJNS4_4SM904GMMA28MMA_64x256x16_F32BF16BF16_SSILNSP_5MajorE0ELSR_0ELNSP_7ScaleInE1ELSS_1EEEEEENS4_6LayoutINS5_IJSB_SB_SB_EEENS5_IJNSA_ILi0EEESX_SX_EEEEENS5_IJNS4_10UnderscoreES10_S10_EEEEENS4_23SM90_TMA_LOAD_MULTICASTENS4_14ComposedLayoutINS4_7SwizzleILi2ELi4ELi3EEENS4_18smem_ptr_flag_bitsILi16EEENSV_INS5_IJNSA_ILi8EEESI_EEENS5_IJSI_SB_EEEEEEEvNS4_8identityENS4_13SM90_TMA_LOADES1D_vS1E_EENS_8epilogue10collective6detail29Sm90TmaWarpSpecializedAdapterINS1I_15DefaultEpilogueISK_SL_SL_NS1H_6thread17LinearCombinationISK_Li1EffLNS1M_9ScaleType4KindE0ELNS_15FloatRoundStyleE2ESK_EENS1_15EpilogueDefaultEEEEEvvEEEEvNT_6ParamsE,@"STO_CUDA_ENTRY STV_DEFAULT"
_ZN7cutlass13device_kernelINS_4gemm6kernel13GemmUniversalIN4cute5tupleIJiiiiEEENS1_10collective13CollectiveMmaINS1_34MainloopSm90TmaGmmaWarpSpecializedILi11ENS5_IJNS4_1CILi1EEENSA_ILi2EEESB_EEENS1_32KernelTmaWarpSpecializedPingpongEEENS5_IJNSA_ILi64EEENSA_ILi256EEENSA_ILi32EEEEEENS_10bfloat16_tENS5_IJlSB_lEEESK_SL_NS4_8TiledMMAINS4_8MMA_AtomIJNS4_4SM904GMMA28MMA_64x256x16_F32BF16BF16_SSILNSP_5MajorE0ELSR_0ELNSP_7ScaleInE1ELSS_1EEEEEENS4_6LayoutINS5_IJSB_SB_SB_EEENS5_IJNSA_ILi0EEESX_SX_EEEEENS5_IJNS4_10UnderscoreES10_S10_EEEEENS4_23SM90_TMA_LOAD_MULTICASTENS4_14ComposedLayoutINS4_7SwizzleILi2ELi4ELi3EEENS4_18smem_ptr_flag_bitsILi16EEENSV_INS5_IJNSA_ILi8EEESI_EEENS5_IJSI_SB_EEEEEEEvNS4_8identityENS4_13SM90_TMA_LOADES1D_vS1E_EENS_8epilogue10collective6detail29Sm90TmaWarpSpecializedAdapterINS1I_15DefaultEpilogueISK_SL_SL_NS1H_6thread17LinearCombinationISK_Li1EffLNS1M_9ScaleType4KindE0ELNS_15FloatRoundStyleE2ESK_EENS1_15EpilogueDefaultEEEEEvvEEEEvNT_6ParamsE:
[----:B------:R-:W0:Y:S02]  /*0000*/  LDC R1, c[0x0][0x28] ;  /* 0x00000a00ff017b82 */ /* 0x000e240000000800 */
[----:B0-----:R-:W-:Y:S01]  /*0010*/  VIADD R1, R1, 0xfffffff8 ;  /* 0xfffffff801017836 */ /* 0x001fe20000000000 */
[----:B------:R-:W0:Y:S01]  /*0020*/  S2R R4, SR_TID.X ;  /* 0x0000000000047919 */ /* 0x000e220000002100 */
[----:B------:R-:W-:Y:S01]  /*0030*/  ELECT P0, URZ, PT ;  /* 0x00000000003f782f */ /* 0x000fe20003800000 */
[----:B------:R-:W-:Y:S01]  /*0040*/  BSSY B0, `(.L_x_0) ;  /* 0x000000f000007945 */ /* 0x000fe20003800000 */
[--C-:B0-----:R-:W-:Y:S02]  /*0050*/  SHF.R.U32.HI R0, RZ, 0x5, R4.reuse ;  /* 0x00000005ff007819 */ /* 0x101fe40000011604 */
[----:B------:R-:W-:-:S03]  /*0060*/  SHF.R.U32.HI R7, RZ, 0x7, R4 ;  /* 0x00000007ff077819 */ /* 0x000fc60000011604 */
[----:B------:R-:W0:Y:S04]  /*0070*/  SHFL.IDX PT, R2, R0, RZ, 0x1f ;  /* 0x00001fff00027589 */ /* 0x000e2800000e0000 */
[----:B------:R1:W2:Y:S01]  /*0080*/  SHFL.IDX PT, R10, R7, RZ, 0x1f ;  /* 0x00001fff070a7589 */ /* 0x0002a200000e0000 */
[----:B0-----:R-:W-:-:S13]  /*0090*/  ISETP.NE.OR P0, PT, R2, RZ, !P0 ;  /* 0x000000ff0200720c */ /* 0x001fda0004705670 */
[----:B-12---:R-:W-:Y:S05]  /*00a0*/  @P0 BRA `(.L_x_1) ;  /* 0x0000000000200947 */ /* 0x006fea0003800000 */
[----:B------:R-:W-:Y:S02]  /*00b0*/  ULDC.64 UR4, c[0x0][0x198] ;  /* 0x0000660000047ab9 */ /* 0x000fe40000000a00 */
[----:B------:R-:W-:Y:S02]  /*00c0*/  UIADD3 UR6, UP0, UR4, 0xf0, URZ ;  /* 0x000000f004067890 */ /* 0x000fe4000ff1e03f */
[----:B------:R-:W-:Y:S02]  /*00d0*/  UIADD3 UR4, UP1, UR4, 0x1f0, URZ ;  /* 0x000001f004047890 */ /* 0x000fe4000ff3e03f */
[----:B------:R-:W-:Y:S02]  /*00e0*/  UIADD3.X UR7, URZ, UR5, URZ, UP0, !UPT ;  /* 0x000000053f077290 */ /* 0x000fe400087fe43f */
[----:B------:R-:W-:-:S07]  /*00f0*/  UIADD3.X UR5, URZ, UR5, URZ, UP1, !UPT ;  /* 0x000000053f057290 */ /* 0x000fce0008ffe43f */
[----:B------:R0:W-:Y:S02]  /*0100*/  UTMACCTL.PF [UR6] ;  /* 0x00000000060079b9 */ /* 0x0001e40008040000 */
[----:B------:R0:W-:Y:S02]  /*0110*/  UTMACCTL.PF [UR4] ;  /* 0x00000000040079b9 */ /* 0x0001e40008040000 */
[----:B0-----:R-:W-:Y:S01]  /*0120*/  NOP ;  /* 0x0000000000007918 */ /* 0x001fe20000000000 */
.L_x_1:
[----:B------:R-:W-:Y:S05]  /*0130*/  BSYNC B0 ;  /* 0x0000000000007941 */ /* 0x000fea0003800000 */
.L_x_0:
[----:B------:R-:W0:Y:S02]  /*0140*/  SHFL.IDX PT, R8, R0, RZ, 0x1f ;  /* 0x00001fff00087589 */ /* 0x000e2400000e0000 */
[----:B0-----:R-:W-:-:S13]  /*0150*/  ISETP.NE.AND P0, PT, R8, RZ, PT ;  /* 0x000000ff0800720c */ /* 0x001fda0003f05270 */
[----:B------:R-:W-:Y:S05]  /*0160*/  @P0 BRA `(.L_x_2) ;  /* 0x00000000009c0947 */ /* 0x000fea0003800000 */
[----:B------:R-:W-:Y:S01]  /*0170*/  ELECT P0, URZ, PT ;  /* 0x00000000003f782f */ /* 0x000fe20003800000 */
[----:B------:R-:W-:-:S12]  /*0180*/  BSSY B0, `(.L_x_2) ;  /* 0x0000025000007945 */ /* 0x000fd80003800000 */
[----:B------:R-:W-:Y:S05]  /*0190*/  @!P0 BRA `(.L_x_3) ;  /* 0x00000000008c8947 */ /* 0x000fea0003800000 */
[----:B------:R-:W0:Y:S01]  /*01a0*/  S2UR UR8, SR_CgaCtaId ;  /* 0x00000000000879c3 */ /* 0x000e220000008800 */
[----:B------:R-:W-:Y:S01]  /*01b0*/  UMOV UR4, 0x400 ;  /* 0x0000040000047882 */ /* 0x000fe20000000000 */
[----:B------:R-:W-:Y:S01]  /*01c0*/  UMOV UR5, 0x1 ;  /* 0x0000000100057882 */ /* 0x000fe20000000000 */
[----:B------:R-:W-:Y:S02]  /*01d0*/  UMOV UR6, 0x2 ;  /* 0x0000000200067882 */ /* 0x000fe40000000000 */
[----:B------:R-:W-:-:S04]  /*01e0*/  UIADD3 UR6, -UR6, 0x100000, URZ ;  /* 0x0010000006067890 */ /* 0x000fc8000fffe13f */
[----:B------:R-:W-:Y:S02]  /*01f0*/  USHF.L.U32 UR7, UR6, 0xb, URZ ;  /* 0x0000000b06077899 */ /* 0x000fe4000800063f */
[----:B------:R-:W-:Y:S02]  /*0200*/  USHF.L.U32 UR6, UR6, 0x1, URZ ;  /* 0x0000000106067899 */ /* 0x000fe4000800063f */
[----:B0-----:R-:W-:Y:S02]  /*0210*/  ULEA UR8, UR8, UR4, 0x18 ;  /* 0x0000000408087291 */ /* 0x001fe4000f8ec03f */
[----:B------:R-:W-:-:S04]  /*0220*/  UIADD3 UR4, -UR5, 0x100000, URZ ;  /* 0x0010000005047890 */ /* 0x000fc8000fffe13f */
[----:B------:R-:W-:Y:S02]  /*0230*/  USHF.L.U32 UR5, UR4, 0xb, URZ ;  /* 0x0000000b04057899 */ /* 0x000fe4000800063f */
[----:B------:R-:W-:Y:S01]  /*0240*/  USHF.L.U32 UR4, UR4, 0x1, URZ ;  /* 0x0000000104047899 */ /* 0x000fe2000800063f */
[----:B------:R-:W0:Y:S11]  /*0250*/  FENCE.VIEW.ASYNC.S ;  /* 0x00000000000073c6 */ /* 0x000e360000000000 */
[----:B0-----:R0:W1:Y:S01]  /*0260*/  SYNCS.EXCH.64 URZ, [UR8], UR4 ;  /* 0x00000004083f75b2 */ /* 0x0010620008000100 */
[----:B------:R0:W2:Y:S01]  /*0270*/  SYNCS.EXCH.64 URZ, [UR8+0x58], UR6 ;  /* 0x00005806083f75b2 */ /* 0x0000a20008000100 */
[----:B------:R0:W3:Y:S01]  /*0280*/  SYNCS.EXCH.64 URZ, [UR8+0x8], UR4 ;  /* 0x00000804083f75b2 */ /* 0x0000e20008000100 */
[----:B------:R0:W4:Y:S01]  /*0290*/  SYNCS.EXCH.64 URZ, [UR8+0x60], UR6 ;  /* 0x00006006083f75b2 */ /* 0x0001220008000100 */
[----:B------:R0:W0:Y:S01]  /*02a0*/  SYNCS.EXCH.64 URZ, [UR8+0x10], UR4 ;  /* 0x00001004083f75b2 */ /* 0x0000220008000100 */
        /* <DEDUP_REMOVED lines=17> */
[----:B------:R-:W-:Y:S01]  /*03c0*/  NOP ;  /* 0x0000000000007918 */ /* 0x000fe20000000000 */
.L_x_3:
[----:B0-----:R-:W-:Y:S05]  /*03d0*/  BSYNC B0 ;  /* 0x0000000000007941 */ /* 0x001fea0003800000 */
.L_x_2:
[----:B------:R-:W0:Y:S01]  /*03e0*/  SHFL.IDX PT, R9, R0, RZ, 0x1f ;  /* 0x00001fff00097589 */ /* 0x000e2200000e0000 */
[----:B------:R-:W5:Y:S01]  /*03f0*/  S2UR UR12, SR_CTAID.X ;  /* 0x00000000000c79c3 */ /* 0x000f620000002500 */
[----:B------:R-:W-:Y:S02]  /*0400*/  SHF.R.S32.HI R3, RZ, 0x1f, R4 ;  /* 0x0000001fff037819 */ /* 0x000fe40000011404 */
[----:B------:R-:W-:Y:S01]  /*0410*/  ELECT P0, URZ, PT ;  /* 0x00000000003f782f */ /* 0x000fe20003800000 */
[----:B------:R-:W1:Y:S01]  /*0420*/  SHFL.IDX PT, R5, R0, RZ, 0x1f ;  /* 0x00001fff00057589 */ /* 0x000e6200000e0000 */
[----:B------:R-:W-:Y:S02]  /*0430*/  ELECT P1, URZ, PT ;  /* 0x00000000003f782f */ /* 0x000fe40003820000 */
[----:B------:R-:W-:Y:S01]  /*0440*/  LEA.HI R3, R3, R4, RZ, 0x7 ;  /* 0x0000000403037211 */ /* 0x000fe200078f38ff */
[----:B------:R-:W-:Y:S01]  /*0450*/  ULDC UR4, c[0x0][0x150] ;  /* 0x0000540000047ab9 */ /* 0x000fe20000000800 */
[----:B------:R-:W2:Y:S01]  /*0460*/  S2R R6, SR_CTAID.Y ;  /* 0x0000000000067919 */ /* 0x000ea20000002600 */
[----:B------:R-:W-:Y:S01]  /*0470*/  SHF.R.S32.HI R11, RZ, 0x1f, R8 ;  /* 0x0000001fff0b7819 */ /* 0x000fe20000011408 */
[----:B------:R-:W3:Y:S01]  /*0480*/  LDC R21, c[0x0][0x148] ;  /* 0x00005200ff157b82 */ /* 0x000ee20000000800 */
[----:B------:R-:W-:Y:S01]  /*0490*/  LOP3.LUT R3, R3, 0xffffff80, RZ, 0xc0, !PT ;  /* 0xffffff8003037812 */ /* 0x000fe200078ec0ff */
[----:B------:R-:W-:Y:S01]  /*04a0*/  UMOV UR11, 0x80 ;  /* 0x00000080000b7882 */ /* 0x000fe20000000000 */
[----:B------:R-:W-:Y:S01]  /*04b0*/  LEA.HI R11, R11, R8, RZ, 0x2 ;  /* 0x000000080b0b7211 */ /* 0x000fe200078f10ff */
[----:B------:R-:W-:Y:S01]  /*04c0*/  NOP ;  /* 0x0000000000007918 */ /* 0x000fe20000000000 */
[----:B------:R-:W-:Y:S01]  /*04d0*/  NOP ;  /* 0x0000000000007918 */ /* 0x000fe20000000000 */
[----:B------:R-:W-:Y:S01]  /*04e0*/  IMAD.IADD R3, R4, 0x1, -R3 ;  /* 0x0000000104037824 */ /* 0x000fe200078e0a03 */
[----:B------:R-:W-:Y:S01]  /*04f0*/  LOP3.LUT R11, R11, 0x3ffffffc, RZ, 0xc0, !PT ;  /* 0x3ffffffc0b0b7812 */ /* 0x000fe200078ec0ff */
[----:B------:R-:W4:Y:S01]  /*0500*/  LDC R15, c[0x0][0x140] ;  /* 0x00005000ff0f7b82 */ /* 0x000f220000000800 */
[C---:B------:R-:W-:Y:S01]  /*0510*/  VIADD R35, R10.reuse, 0xffffffff ;  /* 0xffffffff0a237836 */ /* 0x040fe20000000000 */
[----:B------:R-:W-:-:S02]  /*0520*/  ISETP.NE.AND P2, PT, R10, RZ, PT ;  /* 0x000000ff0a00720c */ /* 0x000fc40003f45270 */
[----:B------:R-:W-:Y:S01]  /*0530*/  SHF.R.S32.HI R14, RZ, 0x1f, R3 ;  /* 0x0000001fff0e7819 */ /* 0x000fe20000011403 */
[----:B------:R-:W-:Y:S01]  /*0540*/  IMAD.IADD R11, R8, 0x1, -R11 ;  /* 0x00000001080b7824 */ /* 0x000fe200078e0a0b */
[----:B0-----:R-:W-:Y:S02]  /*0550*/  ISETP.NE.OR P0, PT, R9, RZ, !P0 ;  /* 0x000000ff0900720c */ /* 0x001fe40004705670 */
[----:B-----5:R-:W-:Y:S01]  /*0560*/  I2FP.F32.U32 R12, UR12 ;  /* 0x0000000c000c7c45 */ /* 0x020fe20008201000 */
[----:B------:R-:W0:Y:S01]  /*0570*/  LDC R13, c[0x0][0x144] ;  /* 0x00005100ff0d7b82 */ /* 0x000e220000000800 */
[----:B-1----:R-:W-:Y:S02]  /*0580*/  ISETP.NE.OR P1, PT, R5, RZ, !P1 ;  /* 0x000000ff0500720c */ /* 0x002fe40004f25670 */
[----:B------:R-:W-:Y:S01]  /*0590*/  LEA.HI R0, R14, R3, RZ, 0x3 ;  /* 0x000000030e007211 */ /* 0x000fe200078f18ff */
[----:B------:R-:W-:Y:S01]  /*05a0*/  FMUL R12, R12, UR4 ;  /* 0x000000040c0c7c20 */ /* 0x000fe20008400000 */
[----:B------:R-:W-:Y:S01]  /*05b0*/  ULDC UR4, c[0x0][0x154] ;  /* 0x0000550000047ab9 */ /* 0x000fe20000000800 */
[----:B------:R-:W-:-:S02]  /*05c0*/  SHF.R.S32.HI R5, RZ, 0x1f, R2 ;  /* 0x0000001fff057819 */ /* 0x000fc40000011402 */
[--C-:B------:R-:W-:Y:S02]  /*05d0*/  SHF.R.S32.HI R9, RZ, 0x3, R0.reuse ;  /* 0x00000003ff097819 */ /* 0x100fe40000011400 */
[----:B------:R-:W-:Y:S01]  /*05e0*/  VOTEU.ALL UP0, P0 ;  /* 0x00000000003f7886 */ /* 0x000fe20000000000 */
[----:B------:R-:W-:Y:S01]  /*05f0*/  SHF.R.S32.HI R0, RZ, 0x1f, R0 ;  /* 0x0000001fff007819 */ /* 0x000fe20000011400 */
[----:B------:R-:W1:Y:S01]  /*0600*/  F2I.U32.TRUNC.NTZ R12, R12 ;  /* 0x0000000c000c7305 */ /* 0x000e62000020f000 */
[----:B--2---:R-:W-:Y:S01]  /*0610*/  I2FP.F32.U32 R8, R6 ;  /* 0x0000000600087245 */ /* 0x004fe20000201000 */
[----:B------:R-:W-:Y:S01]  /*0620*/  VOTEU.ALL UP1, P1 ;  /* 0x00000000003f7886 */ /* 0x000fe20000820000 */
[----:B------:R-:W2:Y:S01]  /*0630*/  @!UP0 S2UR UR7, SR_CgaCtaId ;  /* 0x00000000000789c3 */ /* 0x000ea20000008800 */
[----:B------:R-:W-:Y:S01]  /*0640*/  LEA.HI R0, R0, R9, RZ, 0x2 ;  /* 0x0000000900007211 */ /* 0x000fe200078f10ff */
[----:B------:R-:W-:Y:S01]  /*0650*/  @!UP0 UMOV UR6, 0x400 ;  /* 0x0000040000068882 */ /* 0x000fe20000000000 */
[----:B------:R-:W-:Y:S01]  /*0660*/  FMUL R8, R8, UR4 ;  /* 0x0000000408087c20 */ /* 0x000fe20008400000 */
[----:B------:R-:W-:Y:S01]  /*0670*/  LEA.HI R5, R5, R2, RZ, 0x2 ;  /* 0x0000000205057211 */ /* 0x000fe200078f10ff */
[----:B------:R-:W-:Y:S01]  /*0680*/  UMOV UR4, 0x20 ;  /* 0x0000002000047882 */ /* 0x000fe20000000000 */
[----:B------:R-:W-:Y:S01]  /*0690*/  LOP3.LUT R0, R0, 0xfffffffc, RZ, 0xc0, !PT ;  /* 0xfffffffc00007812 */ /* 0x000fe200078ec0ff */
[----:B------:R-:W-:-:S04]  /*06a0*/  @!UP0 UIADD3 UR4, -UR4, 0x100000, URZ ;  /* 0x0010000004048890 */ /* 0x000fc8000fffe13f */
[----:B------:R-:W-:Y:S02]  /*06b0*/  @!UP0 USHF.L.U32 UR5, UR4, 0xb, URZ ;  /* 0x0000000b04058899 */ /* 0x000fe4000800063f */
[----:B------:R-:W-:Y:S01]  /*06c0*/  @!UP0 USHF.L.U32 UR4, UR4, 0x1, URZ ;  /* 0x0000000104048899 */ /* 0x000fe2000800063f */
[----:B------:R-:W5:Y:S01]  /*06d0*/  @!UP1 S2UR UR10, SR_CgaCtaId ;  /* 0x00000000000a99c3 */ /* 0x000f620000008800 */
[----:B------:R-:W3:Y:S01]  /*06e0*/  F2I.U32.TRUNC.NTZ R8, R8 ;  /* 0x0000000800087305 */ /* 0x000ee2000020f000 */
[----:B------:R-:W-:Y:S01]  /*06f0*/  LOP3.LUT R5, R5, 0xfffffffc, RZ, 0xc0, !PT ;  /* 0xfffffffc05057812 */ /* 0x000fe200078ec0ff */
[----:B------:R-:W-:Y:S01]  /*0700*/  IMAD.IADD R0, R9, 0x1, -R0 ;  /* 0x0000000109007824 */ /* 0x000fe200078e0a00 */
[----:B------:R-:W-:Y:S01]  /*0710*/  @!UP1 UMOV UR9, 0x400 ;  /* 0x0000040000099882 */ /* 0x000fe20000000000 */
[----:B-1----:R-:W-:Y:S01]  /*0720*/  IMAD.MOV R12, RZ, RZ, -R12 ;  /* 0x000000ffff0c7224 */ /* 0x002fe200078e0a0c */
[----:B------:R-:W-:Y:S01]  /*0730*/  VOTEU.ALL UP2, P1 ;  /* 0x00000000003f7886 */ /* 0x000fe20000840000 */
[----:B------:R-:W-:Y:S01]  /*0740*/  IMAD R0, R11, 0x4, R0 ;  /* 0x000000040b007824 */ /* 0x000fe200078e0200 */
[----:B------:R-:W-:Y:S01]  /*0750*/  VOTEU.ALL UP3, P1 ;  /* 0x00000000003f7886 */ /* 0x000fe20000860000 */
[----:B------:R-:W-:Y:S01]  /*0760*/  IMAD.IADD R5, R2, 0x1, -R5 ;  /* 0x0000000102057824 */ /* 0x000fe200078e0a05 */
[----:B------:R-:W-:Y:S01]  /*0770*/  VOTEU.ALL UP4, P1 ;  /* 0x00000000003f7886 */ /* 0x000fe20000880000 */
[C---:B------:R-:W-:Y:S01]  /*0780*/  IMAD.SHL.U32 R9, R0.reuse, 0x4, RZ ;  /* 0x0000000400097824 */ /* 0x040fe200078e00ff */
[----:B------:R-:W-:Y:S01]  /*0790*/  VOTEU.ALL UP5, P1 ;  /* 0x00000000003f7886 */ /* 0x000fe200008a0000 */
[----:B----4-:R-:W-:Y:S01]  /*07a0*/  ISETP.EQ.U32.AND P3, PT, R15, 0x1, PT ;  /* 0x000000010f00780c */ /* 0x010fe20003f62070 */
[----:B0-----:R-:W-:Y:S01]  /*07b0*/  IMAD R20, R13, R12, UR12 ;  /* 0x0000000c0d147e24 */ /* 0x001fe2000f8e020c */
[----:B------:R-:W-:Y:S01]  /*07c0*/  ISETP.NE.AND P1, PT, R5, 0x3, PT ;  /* 0x000000030500780c */ /* 0x000fe20003f25270 */
[----:B--2---:R-:W-:Y:S01]  /*07d0*/  @!UP0 ULEA UR8, UR7, UR6, 0x18 ;  /* 0x0000000607088291 */ /* 0x004fe2000f8ec03f */
[----:B---3--:R-:W-:Y:S01]  /*07e0*/  IMAD.MOV R24, RZ, RZ, -R8 ;  /* 0x000000ffff187224 */ /* 0x008fe200078e0a08 */
[----:B------:R-:W-:Y:S01]  /*07f0*/  LOP3.LUT R152, R0, 0xc, R9, 0x78, !PT ;  /* 0x0000000c00987812 */ /* 0x000fe200078e7809 */
[----:B------:R-:W-:-:S04]  /*0800*/  @!UP1 UIADD3 UR6, -UR11, 0x100000, URZ ;  /* 0x001000000b069890 */ /* 0x000fc8000fffe13f */
[----:B------:R-:W-:Y:S02]  /*0810*/  @!UP1 USHF.L.U32 UR7, UR6, 0xb, URZ ;  /* 0x0000000b06079899 */ /* 0x000fe4000800063f */
[----:B------:R-:W-:Y:S01]  /*0820*/  @!UP1 USHF.L.U32 UR6, UR6, 0x1, URZ ;  /* 0x0000000106069899 */ /* 0x000fe2000800063f */
[----:B------:R-:W-:Y:S01]  /*0830*/  ISETP.EQ.OR P1, PT, R5, RZ, !P1 ;  /* 0x000000ff0500720c */ /* 0x000fe20004f22670 */
[----:B------:R-:W-:Y:S01]  /*0840*/  IMAD R9, R21, R24, R6 ;  /* 0x0000001815097224 */ /* 0x000fe200078e0206 */
[----:B------:R-:W-:Y:S01]  /*0850*/  VOTEU.ALL UP0, P0 ;  /* 0x00000000003f7886 */ /* 0x000fe20000000000 */
[----:B------:R-:W-:Y:S01]  /*0860*/  ISETP.GE.U32.AND P5, PT, R35, 0x2, PT ;  /* 0x000000022300780c */ /* 0x000fe20003fa6070 */
[----:B-----5:R-:W-:Y:S01]  /*0870*/  @!UP1 ULEA UR9, UR10, UR9, 0x18 ;  /* 0x000000090a099291 */ /* 0x020fe2000f8ec03f */
[----:B------:R-:W-:Y:S01]  /*0880*/  ISETP.EQ.AND P1, PT, R10, RZ, P1 ;  /* 0x000000ff0a00720c */ /* 0x000fe20000f22270 */
[----:B------:R-:W-:Y:S01]  /*0890*/  VOTEU.ALL UP1, P0 ;  /* 0x00000000003f7886 */ /* 0x000fe20000020000 */
[----:B------:R-:W-:Y:S01]  /*08a0*/  LOP3.LUT P0, RZ, R3, 0x7, RZ, 0xc0, !PT ;  /* 0x0000000703ff7812 */ /* 0x000fe2000780c0ff */
[----:B------:R-:W0:Y:S02]  /*08b0*/  FENCE.VIEW.ASYNC.S ;  /* 0x00000000000073c6 */ /* 0x000e240000000000 */
[----:B0-----:R0:W1:Y:S01]  /*08c0*/  @!UP0 SYNCS.EXCH.64 URZ, [UR8+0xe0], UR4 ;  /* 0x0000e004083f85b2 */ /* 0x0010620008000100 */
[----:B------:R-:W-:Y:S01]  /*08d0*/  ISETP.NE.AND P4, PT, R9, R152, PT ;  /* 0x000000980900720c */ /* 0x000fe20003f85270 */
[----:B------:R0:W2:Y:S01]  /*08e0*/  SHFL.IDX PT, R0, R7, RZ, 0x1f ;  /* 0x00001fff07007589 */ /* 0x0000a200000e0000 */
[----:B------:R-:W-:-:S02]  /*08f0*/  ISETP.LT.U32.AND P0, PT, R152, 0x2, !P0 ;  /* 0x000000029800780c */ /* 0x000fc40004701070 */
[----:B------:R-:W-:Y:S02]  /*0900*/  ISETP.EQ.OR P4, PT, R20, RZ, !P4 ;  /* 0x000000ff1400720c */ /* 0x000fe40006782670 */
[----:B------:R-:W-:Y:S02]  /*0910*/  SEL R16, RZ, 0x1, !P1 ;  /* 0x00000001ff107807 */ /* 0x000fe40004800000 */
[----:B------:R-:W-:Y:S02]  /*0920*/  PLOP3.LUT P0, PT, P0, P4, PT, 0x80, 0x0 ;  /* 0x000000000000781c */ /* 0x000fe40000709070 */
[----:B------:R-:W-:Y:S02]  /*0930*/  SEL R16, R16, 0x2, P5 ;  /* 0x0000000210107807 */ /* 0x000fe40002800000 */
[----:B------:R-:W-:Y:S01]  /*0940*/  P2R R155, PR, RZ, 0x1 ;  /* 0x00000001ff9b7803 */ /* 0x000fe20000000000 */
[----:B------:R0:W3:Y:S01]  /*0950*/  @!UP1 SYNCS.EXCH.64 URZ, [UR8+0xe8], UR4 ;  /* 0x0000e804083f95b2 */ /* 0x0000e20008000100 */
[----:B------:R-:W-:Y:S01]  /*0960*/  NOP ;  /* 0x0000000000007918 */ /* 0x000fe20000000000 */
[----:B------:R0:W4:Y:S01]  /*0970*/  @!UP2 SYNCS.EXCH.64 URZ, [UR9+0xc0], UR6 ;  /* 0x0000c006093fa5b2 */ /* 0x0001220008000100 */
[----:B------:R0:W0:Y:S01]  /*0980*/  @!UP3 SYNCS.EXCH.64 URZ, [UR9+0xc8], UR6 ;  /* 0x0000c806093fb5b2 */ /* 0x0000220008000100 */
[----:B------:R0:W0:Y:S01]  /*0990*/  @!UP4 SYNCS.EXCH.64 URZ, [UR9+0xd0], UR6 ;  /* 0x0000d006093fc5b2 */ /* 0x0000220008000100 */
[----:B------:R0:W0:Y:S01]  /*09a0*/  @!UP5 SYNCS.EXCH.64 URZ, [UR9+0xd8], UR6 ;  /* 0x0000d806093fd5b2 */ /* 0x0000220008000100 */
[----:B------:R-:W-:Y:S01]  /*09b0*/  NOP ;  /* 0x0000000000007918 */ /* 0x000fe20000000000 */
[----:B------:R-:W-:Y:S05]  /*09c0*/  @!P3 BRA `(.L_x_4) ;  /* 0x000000000008b947 */ /* 0x000fea0003800000 */
[----:B01-34-:R-:W-:Y:S01]  /*09d0*/  UCGABAR_ARV ;  /* 0x00000000000079c7 */ /* 0x01bfe20008000000 */
[----:B------:R-:W-:Y:S05]  /*09e0*/  BRA `(.L_x_5) ;  /* 0x0000000000047947 */ /* 0x000fea0003800000 */
.L_x_4:
[----:B01-34-:R-:W-:Y:S01]  /*09f0*/  NOP ;  /* 0x0000000000007918 */ /* 0x01bfe20000000000 */
.L_x_5:
[----:B------:R-:W-:Y:S01]  /*0a00*/  ULDC.64 UR4, c[0x0][0x598] ;  /* 0x0001660000047ab9 */ /* 0x000fe20000000a00 */
[----:B------:R-:W-:Y:S01]  /*0a10*/  ULDC.64 UR36, c[0x0][0x208] ;  /* 0x0000820000247ab9 */ /* 0x000fe20000000a00 */
[----:B------:R-:W-:-:S04]  /*0a20*/  ISETP.NE.U32.AND P0, PT, RZ, UR4, PT ;  /* 0x00000004ff007c0c */ /* 0x000fc8000bf05070 */
[----:B------:R-:W-:-:S13]  /*0a30*/  ISETP.NE.AND.EX P0, PT, RZ, UR5, PT, P0 ;  /* 0x00000005ff007c0c */ /* 0x000fda000bf05300 */
[----:B------:R-:W-:Y:S05]  /*0a40*/  @!P0 BRA `(.L_x_6) ;  /* 0x00000000001c8947 */ /* 0x000fea0003800000 */
[----:B------:R-:W0:Y:S02]  /*0a50*/  LDC.64 R8, c[0x0][0x598] ;  /* 0x00016600ff087b82 */ /* 0x000e240000000a00 */
[----:B0-----:R-:W3:Y:S02]  /*0a60*/  LDG.E.64 R8, desc[UR36][R8.64] ;  /* 0x0000002408087981 */ /* 0x001ee4000c1e1b00 */
[----:B---3--:R-:W-:-:S04]  /*0a70*/  ISETP.NE.U32.AND P0, PT, R8, RZ, PT ;  /* 0x000000ff0800720c */ /* 0x008fc80003f05070 */
[----:B------:R-:W-:-:S13]  /*0a80*/  ISETP.NE.AND.EX P0, PT, R9, RZ, PT, P0 ;  /* 0x000000ff0900720c */ /* 0x000fda0003f05300 */
[----:B------:R-:W-:Y:S05]  /*0a90*/  @!P0 BRA `(.L_x_6) ;  /* 0x0000000000088947 */ /* 0x000fea0003800000 */
[----:B------:R0:W5:Y:S01]  /*0aa0*/  LD.E R153, desc[UR36][R8.64] ;  /* 0x0000002408997980 */ /* 0x000162000c101900 */
[----:B------:R-:W-:Y:S05]  /*0ab0*/  BRA `(.L_x_7) ;  /* 0x0000000000247947 */ /* 0x000fea0003800000 */
.L_x_6:
[----:B------:R-:W-:Y:S02]  /*0ac0*/  ULDC.64 UR4, c[0x0][0x588] ;  /* 0x0001620000047ab9 */ /* 0x000fe40000000a00 */
[----:B------:R-:W-:-:S04]  /*0ad0*/  ISETP.NE.U32.AND P0, PT, RZ, UR4, PT ;  /* 0x00000004ff007c0c */ /* 0x000fc8000bf05070 */
[----:B------:R-:W-:-:S13]  /*0ae0*/  ISETP.NE.AND.EX P0, PT, RZ, UR5, PT, P0 ;  /* 0x00000005ff007c0c */ /* 0x000fda000bf05300 */
[----:B------:R-:W-:Y:S05]  /*0af0*/  @!P0 BRA `(.L_x_8) ;  /* 0x00000000000c8947 */ /* 0x000fea0003800000 */
[----:B------:R-:W0:Y:S02]  /*0b00*/  LDC.64 R8, c[0x0][0x588] ;  /* 0x00016200ff087b82 */ /* 0x000e240000000a00 */
[----:B0-----:R1:W5:Y:S01]  /*0b10*/  LDG.E R153, desc[UR36][R8.64] ;  /* 0x0000002408997981 */ /* 0x001362000c1e1900 */
[----:B------:R-:W-:Y:S05]  /*0b20*/  BRA `(.L_x_7) ;  /* 0x0000000000087947 */ /* 0x000fea0003800000 */
.L_x_8:
[----:B------:R-:W-:Y:S02]  /*0b30*/  ULDC UR4, c[0x0][0x580] ;  /* 0x0001600000047ab9 */ /* 0x000fe40000000800 */
[----:B------:R-:W-:-:S07]  /*0b40*/  IMAD.U32 R153, RZ, RZ, UR4 ;  /* 0x00000004ff997e24 */ /* 0x000fce000f8e00ff */
.L_x_7:
[----:B------:R-:W-:Y:S02]  /*0b50*/  ULDC.64 UR4, c[0x0][0x5a0] ;  /* 0x0001680000047ab9 */ /* 0x000fe40000000a00 */
[----:B------:R-:W-:-:S04]  /*0b60*/  ISETP.NE.U32.AND P0, PT, RZ, UR4, PT ;  /* 0x00000004ff007c0c */ /* 0x000fc8000bf05070 */
[----:B------:R-:W-:-:S13]  /*0b70*/  ISETP.NE.AND.EX P0, PT, RZ, UR5, PT, P0 ;  /* 0x00000005ff007c0c */ /* 0x000fda000bf05300 */
[----:B------:R-:W-:Y:S05]  /*0b80*/  @!P0 BRA `(.L_x_9) ;  /* 0x00000000001c8947 */ /* 0x000fea0003800000 */
[----:B01----:R-:W0:Y:S02]  /*0b90*/  LDC.64 R8, c[0x0][0x5a0] ;  /* 0x00016800ff087b82 */ /* 0x003e240000000a00 */
[----:B0-----:R-:W3:Y:S02]  /*0ba0*/  LDG.E.64 R8, desc[UR36][R8.64] ;  /* 0x0000002408087981 */ /* 0x001ee4000c1e1b00 */
[----:B---3--:R-:W-:-:S04]  /*0bb0*/  ISETP.NE.U32.AND P0, PT, R8, RZ, PT ;  /* 0x000000ff0800720c */ /* 0x008fc80003f05070 */
[----:B------:R-:W-:-:S13]  /*0bc0*/  ISETP.NE.AND.EX P0, PT, R9, RZ, PT, P0 ;  /* 0x000000ff0900720c */ /* 0x000fda0003f05300 */
[----:B------:R-:W-:Y:S05]  /*0bd0*/  @!P0 BRA `(.L_x_9) ;  /* 0x0000000000088947 */ /* 0x000fea0003800000 */
[----:B------:R0:W5:Y:S01]  /*0be0*/  LD.E R154, desc[UR36][R8.64] ;  /* 0x00000024089a7980 */ /* 0x000162000c101900 */
[----:B------:R-:W-:Y:S05]  /*0bf0*/  BRA `(.L_x_10) ;  /* 0x0000000000247947 */ /* 0x000fea0003800000 */
.L_x_9:
[----:B------:R-:W-:Y:S02]  /*0c00*/  ULDC.64 UR4, c[0x0][0x590] ;  /* 0x0001640000047ab9 */ /* 0x000fe40000000a00 */
[----:B------:R-:W-:-:S04]  /*0c10*/  ISETP.NE.U32.AND P0, PT, RZ, UR4, PT ;  /* 0x00000004ff007c0c */ /* 0x000fc8000bf05070 */
[----:B------:R-:W-:-:S13]  /*0c20*/  ISETP.NE.AND.EX P0, PT, RZ, UR5, PT, P0 ;  /* 0x00000005ff007c0c */ /* 0x000fda000bf05300 */
[----:B------:R-:W-:Y:S05]  /*0c30*/  @!P0 BRA `(.L_x_11) ;  /* 0x00000000000c8947 */ /* 0x000fea0003800000 */
[----:B01----:R-:W0:Y:S02]  /*0c40*/  LDC.64 R8, c[0x0][0x590] ;  /* 0x00016400ff087b82 */ /* 0x003e240000000a00 */
[----:B0-----:R1:W5:Y:S01]  /*0c50*/  LDG.E R154, desc[UR36][R8.64] ;  /* 0x00000024089a7981 */ /* 0x001362000c1e1900 */
[----:B------:R-:W-:Y:S05]  /*0c60*/  BRA `(.L_x_10) ;  /* 0x0000000000087947 */ /* 0x000fea0003800000 */
.L_x_11:
[----:B------:R-:W-:Y:S02]  /*0c70*/  ULDC UR4, c[0x0][0x584] ;  /* 0x0001610000047ab9 */ /* 0x000fe40000000800 */
[----:B------:R-:W-:-:S07]  /*0c80*/  IMAD.U32 R154, RZ, RZ, UR4 ;  /* 0x00000004ff9a7e24 */ /* 0x000fce000f8e00ff */
.L_x_10:
[----:B------:R-:W3:Y:S01]  /*0c90*/  LDC R2, c[0x0][0x65c] ;  /* 0x00019700ff027b82 */ /* 0x000ee20000000800 */
[----:B------:R-:W-:Y:S01]  /*0ca0*/  ULDC UR6, c[0x0][0x28c] ;  /* 0x0000a30000067ab9 */ /* 0x000fe20000000800 */
[----:B------:R-:W-:Y:S01]  /*0cb0*/  ISETP.NE.AND P0, PT, R10, 0x2, PT ;  /* 0x000000020a00780c */ /* 0x000fe20003f05270 */
[----:B------:R-:W-:Y:S01]  /*0cc0*/  UIADD3 UR6, UR6, 0x1f, URZ ;  /* 0x0000001f06067890 */ /* 0x000fe2000fffe03f */
[----:B01----:R-:W-:Y:S01]  /*0cd0*/  IMAD.U32 R8, RZ, RZ, UR12 ;  /* 0x0000000cff087e24 */ /* 0x003fe2000f8e00ff */
[----:B------:R-:W-:Y:S01]  /*0ce0*/  UMOV UR39, URZ ;  /* 0x0000003f00277c82 */ /* 0x000fe20008000000 */
[----:B------:R-:W-:Y:S01]  /*0cf0*/  IMAD.MOV.U32 R9, RZ, RZ, RZ ;  /* 0x000000ffff097224 */ /* 0x000fe200078e00ff */
[----:B------:R-:W-:Y:S01]  /*0d00*/  USHF.R.S32.HI UR7, URZ, 0x1f, UR6 ;  /* 0x0000001f3f077899 */ /* 0x000fe20008011406 */
[----:B------:R-:W-:Y:S01]  /*0d10*/  UMOV UR38, URZ ;  /* 0x0000003f00267c82 */ /* 0x000fe20008000000 */
[----:B------:R-:W-:Y:S02]  /*0d20*/  ULDC.64 UR8, c[0x0][0x650] ;  /* 0x0001940000087ab9 */ /* 0x000fe40000000a00 */
[----:B------:R-:W-:-:S04]  /*0d30*/  ULEA.HI UR7, UR7, UR6, URZ, 0x5 ;  /* 0x0000000607077291 */ /* 0x000fc8000f8f283f */
[----:B------:R-:W-:Y:S01]  /*0d40*/  USHF.R.S32.HI UR40, URZ, 0x5, UR7 ;  /* 0x000000053f287899 */ /* 0x000fe20008011407 */
[----:B---3--:R-:W-:-:S13]  /*0d50*/  ISETP.NE.AND P1, PT, R2, 0x1, PT ;  /* 0x000000010200780c */ /* 0x008fda0003f25270 */
[----:B------:R-:W0:Y:S01]  /*0d60*/  @P1 LDC R19, c[0x0][0x10] ;  /* 0x00000400ff131b82 */ /* 0x000e220000000800 */
[----:B------:R-:W-:Y:S02]  /*0d70*/  @P1 IMAD.MOV.U32 R7, RZ, RZ, RZ ;  /* 0x000000ffff071224 */ /* 0x000fe400078e00ff */
[----:B------:R-:W-:-:S05]  /*0d80*/  @P1 IMAD.MOV.U32 R17, RZ, RZ, RZ ;  /* 0x000000ffff111224 */ /* 0x000fca00078e00ff */
[----:B------:R-:W1:Y:S01]  /*0d90*/  @!P1 LDC R11, c[0x0][0xc] ;  /* 0x00000300ff0b9b82 */ /* 0x000e620000000800 */
[----:B------:R-:W-:Y:S01]  /*0da0*/  ULDC UR4, c[0x0][0xc] ;  /* 0x0000030000047ab9 */ /* 0x000fe20000000800 */
[----:B------:R-:W-:Y:S02]  /*0db0*/  ULDC UR5, c[0x0][0x10] ;  /* 0x0000040000057ab9 */ /* 0x000fe40000000800 */
[----:B------:R-:W-:-:S04]  /*0dc0*/  UIMAD.WIDE.U32 UR4, UR4, UR5, URZ ;  /* 0x00000005040472a5 */ /* 0x000fc8000f8e003f */
[----:B------:R-:W3:Y:S01]  /*0dd0*/  LDC R2, c[0x0][0x14] ;  /* 0x00000500ff027b82 */ /* 0x000ee20000000800 */
[----:B0-----:R-:W-:-:S04]  /*0de0*/  @P1 IMAD.WIDE.U32 R18, R19, UR12, R6 ;  /* 0x0000000c13121c25 */ /* 0x001fc8000f8e0006 */
[----:B------:R-:W-:Y:S02]  /*0df0*/  @P1 IMAD.IADD R17, R19, 0x1, R17 ;  /* 0x0000000113111824 */ /* 0x000fe400078e0211 */
[----:B-1----:R-:W-:-:S04]  /*0e00*/  @!P1 IMAD.WIDE.U32 R8, R6, R11, R8 ;  /* 0x0000000b06089225 */ /* 0x002fc800078e0008 */
[----:B------:R-:W-:Y:S02]  /*0e10*/  @!P1 IMAD.MOV.U32 R18, RZ, RZ, R8 ;  /* 0x000000ffff129224 */ /* 0x000fe400078e0008 */
[----:B------:R-:W-:Y:S02]  /*0e20*/  @!P1 IMAD.MOV.U32 R17, RZ, RZ, R9 ;  /* 0x000000ffff119224 */ /* 0x000fe400078e0009 */
[----:B---3--:R-:W-:-:S04]  /*0e30*/  IMAD.WIDE.U32 R12, R2, UR4, RZ ;  /* 0x00000004020c7c25 */ /* 0x008fc8000f8e00ff */
[----:B------:R-:W-:Y:S01]  /*0e40*/  IMAD R23, R2, UR5, RZ ;  /* 0x0000000502177c24 */ /* 0x000fe2000f8e02ff */
[----:B------:R0:W-:Y:S03]  /*0e50*/  STL.64 [R1], R12 ;  /* 0x0000000c01007387 */ /* 0x0001e60000100a00 */
[----:B------:R-:W-:Y:S01]  /*0e60*/  IMAD.IADD R23, R13, 0x1, R23 ;  /* 0x000000010d177824 */ /* 0x000fe200078e0217 */
[----:B------:R-:W-:Y:S06]  /*0e70*/  @P0 BRA `(.L_x_12) ;  /* 0x0000000000200947 */ /* 0x000fec0003800000 */
[----:B------:R-:W-:Y:S01]  /*0e80*/  UISETP.GE.U32.AND UP0, UPT, UR40, 0xb, UPT ;  /* 0x0000000b2800788c */ /* 0x000fe2000bf06070 */
[----:B------:R-:W-:Y:S01]  /*0e90*/  IADD3 R18, P0, R18, R12, RZ ;  /* 0x0000000c12127210 */ /* 0x000fe20007f1e0ff */
[----:B------:R-:W-:Y:S01]  /*0ea0*/  UIMAD.WIDE.U32 UR4, UR40, -0x45d1745d, URZ ;  /* 0xba2e8ba3280478a5 */ /* 0x000fe2000f8e003f */
[----:B------:R-:W-:-:S03]  /*0eb0*/  UMOV UR38, URZ ;  /* 0x0000003f00267c82 */ /* 0x000fc60008000000 */
[----:B------:R-:W-:Y:S01]  /*0ec0*/  USHF.R.U32.HI UR4, URZ, 0x3, UR5 ;  /* 0x000000033f047899 */ /* 0x000fe20008011605 */
[----:B------:R-:W-:-:S03]  /*0ed0*/  IMAD.X R17, R23, 0x1, R17, P0 ;  /* 0x0000000117117824 */ /* 0x000fc600000e0611 */
[----:B------:R-:W-:Y:S02]  /*0ee0*/  UIMAD UR39, UR4, -0xb, UR40 ;  /* 0xfffffff5042778a4 */ /* 0x000fe4000f8e0228 */
[----:B------:R-:W-:-:S12]  /*0ef0*/  @UP0 ULOP3.LUT UR38, UR4, 0x1, URZ, 0xc0, !UPT ;  /* 0x0000000104260892 */ /* 0x000fd8000f8ec03f */
.L_x_12:
[----:B------:R-:W-:Y:S01]  /*0f00*/  ISETP.GE.U32.AND P0, PT, R18, UR8, PT ;  /* 0x0000000812007c0c */ /* 0x000fe2000bf06070 */
[----:B------:R-:W-:Y:S01]  /*0f10*/  IMAD.MOV.U32 R19, RZ, RZ, -0x1 ;  /* 0xffffffffff137424 */ /* 0x000fe200078e00ff */
[----:B------:R-:W-:Y:S01]  /*0f20*/  PRMT R8, RZ, 0x7610, R8 ;  /* 0x00007610ff087816 */ /* 0x000fe20000000008 */
[----:B------:R-:W-:Y:S01]  /*0f30*/  IMAD.MOV.U32 R22, RZ, RZ, -0x1 ;  /* 0xffffffffff167424 */ /* 0x000fe200078e00ff */
[----:B------:R-:W-:Y:S01]  /*0f40*/  ISETP.GE.U32.AND.EX P0, PT, R17, UR9, PT, P0 ;  /* 0x0000000911007c0c */ /* 0x000fe2000bf06100 */
[----:B------:R-:W-:-:S12]  /*0f50*/  IMAD.MOV.U32 R2, RZ, RZ, -0x1 ;  /* 0xffffffffff027424 */ /* 0x000fd800078e00ff */
[----:B------:R-:W-:Y:S05]  /*0f60*/  @P0 BRA `(.L_x_13) ;  /* 0x00000004002c0947 */ /* 0x000fea0003800000 */
[----:B------:R-:W1:Y:S01]  /*0f70*/  LDC.64 R26, c[0x0][0x628] ;  /* 0x00018a00ff1a7b82 */ /* 0x000e620000000a00 */
[----:B------:R-:W-:Y:S02]  /*0f80*/  IMAD.MOV.U32 R8, RZ, RZ, R18 ;  /* 0x000000ffff087224 */ /* 0x000fe400078e0012 */
[----:B------:R-:W-:-:S05]  /*0f90*/  IMAD.MOV.U32 R9, RZ, RZ, R17 ;  /* 0x000000ffff097224 */ /* 0x000fca00078e0011 */
[----:B------:R-:W3:Y:S08]  /*0fa0*/  LDC R2, c[0x0][0x630] ;  /* 0x00018c00ff027b82 */ /* 0x000ef00000000800 */
[----:B------:R-:W4:Y:S01]  /*0fb0*/  LDC.64 R28, c[0x0][0x620] ;  /* 0x00018800ff1c7b82 */ /* 0x000f220000000a00 */
[----:B-1----:R-:W-:-:S04]  /*0fc0*/  ISETP.NE.U32.AND P0, PT, R26, RZ, PT ;  /* 0x000000ff1a00720c */ /* 0x002fc80003f05070 */
[----:B------:R-:W-:-:S13]  /*0fd0*/  ISETP.NE.AND.EX P0, PT, R27, RZ, PT, P0 ;  /* 0x000000ff1b00720c */ /* 0x000fda0003f05300 */
[----:B---34-:R-:W-:Y:S05]  /*0fe0*/  @!P0 BRA `(.L_x_14) ;  /* 0x0000000000288947 */ /* 0x018fea0003800000 */
[----:B0-----:R-:W0:Y:S02]  /*0ff0*/  LDC R13, c[0x0][0x634] ;  /* 0x00018d00ff0d7b82 */ /* 0x001e240000000800 */
[----:B0-----:R-:W-:-:S05]  /*1000*/  IADD3 R13, P0, R18, R13, RZ ;  /* 0x0000000d120d7210 */ /* 0x001fca0007f1e0ff */
[----:B------:R-:W-:-:S04]  /*1010*/  IMAD.X R15, RZ, RZ, R17, P0 ;  /* 0x000000ffff0f7224 */ /* 0x000fc800000e0611 */
[----:B------:R-:W-:-:S04]  /*1020*/  IMAD.WIDE.U32 R8, R15, R26, RZ ;  /* 0x0000001a0f087225 */ /* 0x000fc800078e00ff */
[----:B------:R-:W-:-:S04]  /*1030*/  IMAD.WIDE.U32 R10, P0, R13, R27, R8 ;  /* 0x0000001b0d0a7225 */ /* 0x000fc80007800008 */
[----:B------:R-:W-:-:S04]  /*1040*/  IMAD.WIDE.U32 R8, R13, R26, RZ ;  /* 0x0000001a0d087225 */ /* 0x000fc800078e00ff */
[----:B------:R-:W-:Y:S01]  /*1050*/  IMAD.X R13, RZ, RZ, RZ, P0 ;  /* 0x000000ffff0d7224 */ /* 0x000fe200000e06ff */
[----:B------:R-:W-:Y:S01]  /*1060*/  IADD3 RZ, P0, R9, R10, RZ ;  /* 0x0000000a09ff7210 */ /* 0x000fe20007f1e0ff */
[----:B------:R-:W-:-:S04]  /*1070*/  IMAD.MOV.U32 R12, RZ, RZ, R11 ;  /* 0x000000ffff0c7224 */ /* 0x000fc800078e000b */
[----:B------:R-:W-:-:S08]  /*1080*/  IMAD.WIDE.U32.X R8, R15, R27, R12, P0 ;  /* 0x0000001b0f087225 */ /* 0x000fd000000e040c */
.L_x_14:
[----:B------:R-:W1:Y:S01]  /*1090*/  LDC.64 R32, c[0x0][0x640] ;  /* 0x00019000ff207b82 */ /* 0x000e620000000a00 */
[-C--:B------:R-:W-:Y:S01]  /*10a0*/  SHF.R.U64 R30, R8, R2.reuse, R9 ;  /* 0x00000002081e7219 */ /* 0x080fe20000001209 */
[----:B------:R-:W-:Y:S01]  /*10b0*/  IMAD.MOV.U32 R19, RZ, RZ, R17 ;  /* 0x000000ffff137224 */ /* 0x000fe200078e0011 */
[----:B------:R-:W-:Y:S02]  /*10c0*/  SHF.R.U32.HI R2, RZ, R2, R9 ;  /* 0x00000002ff027219 */ /* 0x000fe40000011609 */
[----:B------:R-:W-:-:S03]  /*10d0*/  IADD3 R11, P0, RZ, -R30, RZ ;  /* 0x8000001eff0b7210 */ /* 0x000fc60007f1e0ff */
[----:B------:R-:W3:Y:S02]  /*10e0*/  LDC R10, c[0x0][0x618] ;  /* 0x00018600ff0a7b82 */ /* 0x000ee40000000800 */
[----:B------:R-:W-:-:S04]  /*10f0*/  IMAD.X R9, RZ, RZ, ~R2, P0 ;  /* 0x000000ffff097224 */ /* 0x000fc800000e0e02 */
[-C--:B------:R-:W-:Y:S02]  /*1100*/  IMAD R2, R9, R28.reuse, RZ ;  /* 0x0000001c09027224 */ /* 0x080fe400078e02ff */
[----:B0-----:R-:W0:Y:S01]  /*1110*/  LDC R13, c[0x0][0x608] ;  /* 0x00018200ff0d7b82 */ /* 0x001e220000000800 */
[----:B------:R-:W-:-:S04]  /*1120*/  IMAD.WIDE.U32 R8, R11, R28, R18 ;  /* 0x0000001c0b087225 */ /* 0x000fc800078e0012 */
[----:B------:R-:W-:Y:S02]  /*1130*/  IMAD R11, R11, R29, R2 ;  /* 0x0000001d0b0b7224 */ /* 0x000fe400078e0202 */
[----:B------:R-:W-:Y:S01]  /*1140*/  IMAD.MOV.U32 R2, RZ, RZ, -0x1 ;  /* 0xffffffffff027424 */ /* 0x000fe200078e00ff */
[----:B------:R-:W4:Y:S01]  /*1150*/  LDC R31, c[0x0][0x658] ;  /* 0x00019600ff1f7b82 */ /* 0x000f220000000800 */
[----:B------:R-:W-:Y:S01]  /*1160*/  IMAD.IADD R9, R9, 0x1, R11 ;  /* 0x0000000109097824 */ /* 0x000fe200078e020b */
[----:B-1----:R-:W-:Y:S01]  /*1170*/  ISETP.NE.U32.AND P0, PT, R32, RZ, PT ;  /* 0x000000ff2000720c */ /* 0x002fe20003f05070 */
[----:B------:R-:W-:-:S03]  /*1180*/  IMAD.MOV.U32 R28, RZ, RZ, 0x1 ;  /* 0x00000001ff1c7424 */ /* 0x000fc600078e00ff */
[----:B------:R-:W-:Y:S02]  /*1190*/  ISETP.NE.AND.EX P0, PT, R33, RZ, PT, P0 ;  /* 0x000000ff2100720c */ /* 0x000fe40003f05300 */
[----:B------:R-:W1:Y:S01]  /*11a0*/  LDC R27, c[0x0][0x600] ;  /* 0x00018000ff1b7b82 */ /* 0x000e620000000800 */
[-CC-:B---3--:R-:W-:Y:S02]  /*11b0*/  SHF.R.U64 R25, R8, R10.reuse, R9.reuse ;  /* 0x0000000a08197219 */ /* 0x188fe40000001209 */
[----:B------:R-:W-:-:S05]  /*11c0*/  SHF.R.U32.HI R8, RZ, R10, R9 ;  /* 0x0000000aff087219 */ /* 0x000fca0000011609 */
[----:B------:R-:W3:Y:S01]  /*11d0*/  LDC R22, c[0x0][0x648] ;  /* 0x00019200ff167b82 */ /* 0x000ee20000000800 */
[-CC-:B0-----:R-:W-:Y:S02]  /*11e0*/  SHF.R.U64 R34, R25, R13.reuse, R8.reuse ;  /* 0x0000000d19227219 */ /* 0x181fe40000001208 */
[----:B------:R-:W-:-:S05]  /*11f0*/  SHF.R.U32.HI R8, RZ, R13, R8 ;  /* 0x0000000dff087219 */ /* 0x000fca0000011608 */
[----:B------:R-:W0:Y:S01]  /*1200*/  LDC R26, c[0x0][0x638] ;  /* 0x00018e00ff1a7b82 */ /* 0x000e220000000800 */
[-CC-:B----4-:R-:W-:Y:S02]  /*1210*/  SHF.R.U64 R36, R34, R31.reuse, R8.reuse ;  /* 0x0000001f22247219 */ /* 0x190fe40000001208 */
[-C--:B------:R-:W-:Y:S02]  /*1220*/  SHF.L.U32 R2, R2, R31.reuse, RZ ;  /* 0x0000001f02027219 */ /* 0x080fe400000006ff */
[----:B------:R-:W-:Y:S01]  /*1230*/  SHF.R.U32.HI R9, RZ, R31, R8 ;  /* 0x0000001fff097219 */ /* 0x000fe20000011608 */
[----:B------:R-:W-:Y:S01]  /*1240*/  IMAD.MOV.U32 R8, RZ, RZ, R36 ;  /* 0x000000ffff087224 */ /* 0x000fe200078e0024 */
[----:B------:R-:W-:Y:S01]  /*1250*/  LOP3.LUT R15, RZ, R2, RZ, 0x33, !PT ;  /* 0x00000002ff0f7212 */ /* 0x000fe200078e33ff */
[----:B------:R-:W4:Y:S01]  /*1260*/  LDC R29, c[0x0][0x610] ;  /* 0x00018400ff1d7b82 */ /* 0x000f220000000800 */
[----:B------:R-:W-:Y:S05]  /*1270*/  @!P0 BRA `(.L_x_15) ;  /* 0x0000000000288947 */ /* 0x000fea0003800000 */
[----:B------:R-:W2:Y:S02]  /*1280*/  LDC R13, c[0x0][0x64c] ;  /* 0x00019300ff0d7b82 */ /* 0x000ea40000000800 */
[----:B--2---:R-:W-:-:S05]  /*1290*/  IADD3 R13, P0, R36, R13, RZ ;  /* 0x0000000d240d7210 */ /* 0x004fca0007f1e0ff */
        /* <DEDUP_REMOVED lines=8> */
.L_x_15:
[----:B---3--:R-:W-:Y:S01]  /*1320*/  SHF.R.U64 R7, R8, R22, R9 ;  /* 0x0000001608077219 */ /* 0x008fe20000001209 */
[----:B-1----:R-:W-:Y:S01]  /*1330*/  VIADD R8, R27, 0xffffffff ;  /* 0xffffffff1b087836 */ /* 0x002fe20000000000 */
[----:B------:R-:W-:Y:S01]  /*1340*/  SHF.L.U32 R2, R28, R31, RZ ;  /* 0x0000001f1c027219 */ /* 0x000fe200000006ff */
[----:B------:R-:W-:Y:S01]  /*1350*/  @P1 IMAD R20, R21, R24, R6 ;  /* 0x0000001815141224 */ /* 0x000fe200078e0206 */
[----:B------:R-:W-:Y:S01]  /*1360*/  LOP3.LUT R15, R34, R15, RZ, 0xc0, !PT ;  /* 0x0000000f220f7212 */ /* 0x000fe200078ec0ff */
[----:B------:R-:W-:Y:S01]  /*1370*/  IMAD.MOV R9, RZ, RZ, -R7 ;  /* 0x000000ffff097224 */ /* 0x000fe200078e0a07 */
[----:B------:R-:W-:Y:S01]  /*1380*/  LOP3.LUT R8, R25, R8, RZ, 0xc0, !PT ;  /* 0x0000000819087212 */ /* 0x000fe200078ec0ff */
[----:B------:R-:W-:Y:S02]  /*1390*/  IMAD.MOV.U32 R6, RZ, RZ, 0x1 ;  /* 0x00000001ff067424 */ /* 0x000fe400078e00ff */
[----:B------:R-:W-:Y:S02]  /*13a0*/  IMAD R15, R2, R7, R15 ;  /* 0x00000007020f7224 */ /* 0x000fe400078e020f */
[----:B0-----:R-:W-:-:S02]  /*13b0*/  IMAD R2, R9, R26, R36 ;  /* 0x0000001a09027224 */ /* 0x001fc400078e0224 */
[----:B----4-:R-:W-:Y:S02]  /*13c0*/  IMAD R19, R15, R29, R20 ;  /* 0x0000001d0f137224 */ /* 0x010fe400078e0214 */
[--C-:B------:R-:W-:Y:S01]  /*13d0*/  IMAD R2, R2, R27, R8.reuse ;  /* 0x0000001b02027224 */ /* 0x100fe200078e0208 */
[----:B------:R-:W-:-:S04]  /*13e0*/  PRMT R8, R6, 0x7610, R8 ;  /* 0x0000761006087816 */ /* 0x000fc80000000008 */
[----:B------:R-:W-:Y:S02]  /*13f0*/  SEL R22, R2, R19, !P1 ;  /* 0x0000001302167207 */ /* 0x000fe40004800000 */
[----:B------:R-:W-:Y:S01]  /*1400*/  SEL R19, R19, R2, !P1 ;  /* 0x0000000213137207 */ /* 0x000fe20004800000 */
[----:B------:R-:W-:-:S07]  /*1410*/  IMAD.MOV.U32 R2, RZ, RZ, R30 ;  /* 0x000000ffff027224 */ /* 0x000fce00078e001e */
.L_x_13:
[----:B------:R-:W-:Y:S05]  /*1420*/  @!P3 BRA `(.L_x_16) ;  /* 0x00000000000cb947 */ /* 0x000fea0003800000 */
[----:B------:R-:W-:Y:S01]  /*1430*/  UCGABAR_WAIT ;  /* 0x0000000000007dc7 */ /* 0x000fe20008000000 */
[----:B------:R-:W-:Y:S01]  /*1440*/  CCTL.IVALL ;  /* 0x00000000ff00798f */ /* 0x000fe20002000000 */
[----:B------:R-:W-:Y:S05]  /*1450*/  BRA `(.L_x_17) ;  /* 0x0000000000047947 */ /* 0x000fea0003800000 */
.L_x_16:
[----:B------:R-:W-:Y:S06]  /*1460*/  BAR.SYNC.DEFER_BLOCKING 0x0 ;  /* 0x0000000000007b1d */ /* 0x000fec0000010000 */
.L_x_17:
[----:B------:R-:W-:Y:S05]  /*1470*/  @!P2 BRA `(.L_x_18) ;  /* 0x0000008c00fca947 */ /* 0x000fea0003800000 */
[----:B------:R-:W-:-:S13]  /*1480*/  ISETP.GT.U32.AND P0, PT, R35, 0x1, PT ;  /* 0x000000012300780c */ /* 0x000fda0003f04070 */
[----:B------:R-:W-:Y:S05]  /*1490*/  @P0 EXIT ;  /* 0x000000000000094d */ /* 0x000fea0003800000 */
.L_x_19:
[----:B------:R-:W-:-:S08]  /*14a0*/  NOP ;  /* 0x0000000000007918 */ /* 0x000fd00000000000 */
[----:B------:R-:W1:Y:S02]  /*14b0*/  USETMAXREG.TRY_ALLOC.CTAPOOL UP0, 0xe8 ;  /* 0x000000e8000079c8 */ /* 0x000e640008000600 */
[----:B-1----:R-:W-:-:S13]  /*14c0*/  PLOP3.LUT P0, PT, PT, PT, UP0, 0x80, 0x0 ;  /* 0x000000000000781c */ /* 0x002fda0003f0f008 */
[----:B------:R-:W-:Y:S05]  /*14d0*/  @!P0 BRA `(.L_x_19) ;  /* 0xfffffffc00f08947 */ /* 0x000fea000383ffff */
[----:B------:R-:W-:-:S13]  /*14e0*/  LOP3.LUT P0, RZ, R8, 0xff, RZ, 0xc0, !PT ;  /* 0x000000ff08ff7812 */ /* 0x000fda000780c0ff */
[----:B------:R-:W-:Y:S05]  /*14f0*/  @!P0 EXIT ;  /* 0x000000000000894d */ /* 0x000fea0003800000 */
[----:B------:R-:W1:Y:S01]  /*1500*/  S2UR UR4, SR_CgaCtaId ;  /* 0x00000000000479c3 */ /* 0x000e620000008800 */
[----:B--2---:R-:W-:Y:S01]  /*1510*/  VIADD R0, R0, 0xffffffff ;  /* 0xffffffff00007836 */ /* 0x004fe20000000000 */
[CC--:B------:R-:W-:Y:S01]  /*1520*/  LEA.HI R4, R14.reuse, R3.reuse, RZ, 0x2 ;  /* 0x000000030e047211 */ /* 0x0c0fe200078f10ff */
[----:B------:R-:W-:Y:S01]  /*1530*/  UMOV UR41, 0x400 ;  /* 0x0000040000297882 */ /* 0x000fe20000000000 */
[----:B------:R-:W-:Y:S01]  /*1540*/  LEA.HI R14, R14, R3, RZ, 0x5 ;  /* 0x000000030e0e7211 */ /* 0x000fe200078f28ff */
[----:B------:R-:W-:Y:S01]  /*1550*/  UISETP.LT.AND UP0, UPT, UR40, 0x1, UPT ;  /* 0x000000012800788c */ /* 0x000fe2000bf01270 */
[----:B------:R-:W-:Y:S01]  /*1560*/  R2UR UR42, R0 ;  /* 0x00000000002a72ca */ /* 0x000fe200000e0000 */
[----:B------:R-:W-:Y:S01]  /*1570*/  USHF.L.U32 UR44, UR40, 0x1, URZ ;  /* 0x00000001282c7899 */ /* 0x000fe2000800063f */
[--C-:B------:R-:W-:Y:S01]  /*1580*/  SHF.R.S32.HI R156, RZ, 0x2, R4.reuse ;  /* 0x00000002ff9c7819 */ /* 0x100fe20000011404 */
[----:B------:R-:W-:Y:S01]  /*1590*/  USEL UR43, UR40, 0x1, UP0 ;  /* 0x00000001282b7887 */ /* 0x000fe20008000000 */
[----:B------:R-:W-:-:S02]  /*15a0*/  SHF.R.S32.HI R5, RZ, 0x1f, R4 ;  /* 0x0000001fff057819 */ /* 0x000fc40000011404 */
[----:B------:R-:W-:Y:S01]  /*15b0*/  LOP3.LUT R158, R4, 0xfffffffc, RZ, 0xc0, !PT ;  /* 0xfffffffc049e7812 */ /* 0x000fe200078ec0ff */
[----:B------:R-:W-:Y:S01]  /*15c0*/  UIADD3 UR43, -UR43, UR40, URZ ;  /* 0x000000282b2b7290 */ /* 0x000fe2000fffe13f */
[----:B------:R-:W-:Y:S02]  /*15d0*/  LEA.HI R5, R5, R156, RZ, 0x3 ;  /* 0x0000009c05057211 */ /* 0x000fe400078f18ff */
[----:B------:R-:W-:Y:S01]  /*15e0*/  ISETP.NE.AND P0, PT, R0, RZ, PT ;  /* 0x000000ff0000720c */ /* 0x000fe20003f05270 */
[----:B------:R-:W-:Y:S01]  /*15f0*/  IMAD.IADD R158, R3, 0x1, -R158 ;  /* 0x00000001039e7824 */ /* 0x000fe200078e0a9e */
[----:B------:R-:W-:Y:S01]  /*1600*/  LOP3.LUT R5, R5, 0xfffffff8, RZ, 0xc0, !PT ;  /* 0xfffffff805057812 */ /* 0x000fe200078ec0ff */
[----:B------:R-:W-:Y:S01]  /*1610*/  USHF.L.U32 UR42, UR42, 0x3, URZ ;  /* 0x000000032a2a7899 */ /* 0x000fe2000800063f */
[----:B------:R-:W-:Y:S02]  /*1620*/  LOP3.LUT R174, R16, 0x1, RZ, 0xfc, !PT ;  /* 0x0000000110ae7812 */ /* 0x000fe400078efcff */
[----:B------:R-:W-:Y:S01]  /*1630*/  SEL R175, RZ, 0x1, P0 ;  /* 0x00000001ffaf7807 */ /* 0x000fe20000000000 */
[----:B------:R-:W-:Y:S01]  /*1640*/  IMAD.IADD R156, R156, 0x1, -R5 ;  /* 0x000000019c9c7824 */ /* 0x000fe200078e0a05 */
[----:B-1----:R-:W-:Y:S01]  /*1650*/  ULEA UR41, UR4, UR41, 0x18 ;  /* 0x0000002904297291 */ /* 0x002fe2000f8ec03f */
[----:B------:R-:W-:Y:S01]  /*1660*/  SHF.R.S32.HI R5, RZ, 0x5, R14 ;  /* 0x00000005ff057819 */ /* 0x000fe2000001140e */
[----:B------:R-:W-:Y:S01]  /*1670*/  IMAD.U32 R160, RZ, RZ, UR42 ;  /* 0x0000002affa07e24 */ /* 0x000fe2000f8e00ff */
[----:B------:R-:W-:Y:S01]  /*1680*/  ULDC UR4, c[0x0][0x284] ;  /* 0x0000a10000047ab9 */ /* 0x000fe20000000800 */
[----:B------:R-:W-:Y:S01]  /*1690*/  UIADD3 UR45, UR41, 0xc0, URZ ;  /* 0x000000c0292d7890 */ /* 0x000fe2000fffe03f */
[--C-:B------:R-:W-:Y:S01]  /*16a0*/  SHF.R.S32.HI R157, RZ, 0x1f, R156.reuse ;  /* 0x0000001fff9d7819 */ /* 0x100fe2000001149c */
[----:B------:R-:W-:Y:S01]  /*16b0*/  IMAD R163, R5, -0x10, -R156 ;  /* 0xfffffff005a37824 */ /* 0x000fe200078e0a9c */
[----:B------:R-:W-:-:S02]  /*16c0*/  LOP3.LUT R162, R160, 0x8, RZ, 0xc0, !PT ;  /* 0x00000008a0a27812 */ /* 0x000fc400078ec0ff */
[----:B------:R-:W-:Y:S01]  /*16d0*/  LOP3.LUT R160, R160, 0x8, RZ, 0xc, !PT ;  /* 0x00000008a0a07812 */ /* 0x000fe200078e0cff */
[----:B------:R-:W-:Y:S01]  /*16e0*/  IMAD.U32 R159, RZ, RZ, UR45 ;  /* 0x0000002dff9f7e24 */ /* 0x000fe2000f8e00ff */
[----:B------:R-:W-:Y:S01]  /*16f0*/  LOP3.LUT R162, R162, 0x18, RZ, 0x3c, !PT ;  /* 0x00000018a2a27812 */ /* 0x000fe200078e3cff */
[----:B------:R-:W-:-:S04]  /*1700*/  IMAD.WIDE R156, R5, 0x10, R156 ;  /* 0x00000010059c7825 */ /* 0x000fc800078e029c */
[----:B------:R-:W-:Y:S02]  /*1710*/  VIADD R161, R159, UR42 ;  /* 0x0000002a9fa17c36 */ /* 0x000fe40008000000 */
[----:B------:R-:W-:-:S07]  /*1720*/  VIADD R163, R163, UR4 ;  /* 0x00000004a3a37c36 */ /* 0x000fce0008000000 */
.L_x_295:
[----:B------:R-:W-:Y:S01]  /*1730*/  SHF.L.U32 R0, R175, 0x1f, RZ ;  /* 0x0000001faf007819 */ /* 0x000fe200000006ff */
[----:B------:R-:W-:Y:S02]  /*1740*/  ULDC UR4, c[0x0][0x28c] ;  /* 0x0000a30000047ab9 */ /* 0x000fe40000000800 */
[----:B------:R-:W-:Y:S01]  /*1750*/  ISETP.LT.AND P1, PT, RZ, UR4, PT ;  /* 0x00000004ff007c0c */ /* 0x000fe2000bf21270 */
[----:B------:R-:W1:Y:S02]  /*1760*/  SYNCS.PHASECHK.TRANS64.TRYWAIT P0, [R159+UR42], R0 ;  /* 0x000000009f0075a7 */ /* 0x000e64000800016a */
[----:B-1-34-:R-:W-:Y:S10]  /*1770*/  @!P0 BRA `(.L_x_20) ;  /* 0x000000a0004c8947 */ /* 0x01aff40003800000 */
.L_x_324:
[----:B------:R-:W-:Y:S05]  /*1780*/  @P1 BRA `(.L_x_21) ;  /* 0x0000000000401947 */ /* 0x000fea0003800000 */
[----:B-1----:R-:W-:Y:S01]  /*1790*/  MOV R0, 0x0 ;  /* 0x0000000000007802 */ /* 0x002fe20000000f00 */
[----:B------:R-:W-:Y:S01]  /*17a0*/  ULDC.64 UR4, c[0x4][0x68] ;  /* 0x01001a0000047ab9 */ /* 0x000fe20000000a00 */
[----:B------:R-:W-:Y:S01]  /*17b0*/  ULDC.64 UR6, c[0x4][0x8] ;  /* 0x0100020000067ab9 */ /* 0x000fe20000000a00 */
[----:B------:R-:W-:Y:S01]  /*17c0*/  IMAD.U32 R4, RZ, RZ, UR4 ;  /* 0x00000004ff047e24 */ /* 0x000fe2000f8e00ff */
[----:B------:R1:W2:Y:S01]  /*17d0*/  LDC.64 R14, c[0x4][R0] ;  /* 0x01000000000e7b82 */ /* 0x0002a20000000a00 */
[----:B------:R-:W-:Y:S01]  /*17e0*/  IMAD.U32 R5, RZ, RZ, UR5 ;  /* 0x00000005ff057e24 */ /* 0x000fe2000f8e00ff */
[----:B------:R-:W-:Y:S01]  /*17f0*/  ULDC.64 UR4, c[0x4][0x70] ;  /* 0x01001c0000047ab9 */ /* 0x000fe20000000a00 */
[----:B------:R-:W-:Y:S02]  /*1800*/  IMAD.U32 R10, RZ, RZ, UR6 ;  /* 0x00000006ff0a7e24 */ /* 0x000fe4000f8e00ff */
[----:B------:R-:W-:Y:S02]  /*1810*/  IMAD.U32 R6, RZ, RZ, UR4 ;  /* 0x00000004ff067e24 */ /* 0x000fe4000f8e00ff */
[----:B------:R-:W-:-:S02]  /*1820*/  IMAD.U32 R7, RZ, RZ, UR5 ;  /* 0x00000005ff077e24 */ /* 0x000fc4000f8e00ff */
[----:B------:R-:W-:Y:S02]  /*1830*/  IMAD.U32 R11, RZ, RZ, UR7 ;  /* 0x00000007ff0b7e24 */ /* 0x000fe4000f8e00ff */
[----:B------:R-:W-:Y:S02]  /*1840*/  IMAD.MOV.U32 R8, RZ, RZ, 0x1e1 ;  /* 0x000001e1ff087424 */ /* 0x000fe400078e00ff */
[----:B0-----:R-:W-:Y:S02]  /*1850*/  IMAD.MOV.U32 R12, RZ, RZ, 0x1 ;  /* 0x00000001ff0c7424 */ /* 0x001fe400078e00ff */
[----:B-1----:R-:W-:-:S07]  /*1860*/  IMAD.MOV.U32 R13, RZ, RZ, RZ ;  /* 0x000000ffff0d7224 */ /* 0x002fce00078e00ff */
[----:B------:R-:W-:-:S07]  /*1870*/  LEPC R20, `(.L_x_21) ;  /* 0x000000001014794e */ /* 0x000fce0000000000 */
[----:B--2--5:R-:W-:Y:S05]  /*1880*/  CALL.ABS.NOINC R14 ;  /* 0x000000000e007343 */ /* 0x024fea0003c00000 */
.L_x_21:
[----:B------:R-:W-:-:S13]  /*1890*/  ISETP.NE.AND P0, PT, R174, 0x3, PT ;  /* 0x00000003ae00780c */ /* 0x000fda0003f05270 */
[----:B------:R-:W-:Y:S05]  /*18a0*/  @!P0 BRA `(.L_x_22) ;  /* 0x0000000000048947 */ /* 0x000fea0003800000 */
[----:B------:R-:W-:Y:S01]  /*18b0*/  BPT.TRAP 0x1 ;  /* 0x000000040000795c */ /* 0x000fe20000300000 */
.L_x_22:
[----:B------:R-:W-:Y:S02]  /*18c0*/  IMAD.U32 R3, RZ, RZ, UR39 ;  /* 0x00000027ff037e24 */ /* 0x000fe4000f8e00ff */
[----:B-1----:R-:W-:-:S03]  /*18d0*/  IMAD.U32 R0, RZ, RZ, UR38 ;  /* 0x00000026ff007e24 */ /* 0x002fc6000f8e00ff */
[----:B------:R-:W-:Y:S02]  /*18e0*/  LEA R3, R3, UR41, 0x3 ;  /* 0x0000002903037c11 */ /* 0x000fe4000f8e18ff */
[----:B------:R-:W-:-:S04]  /*18f0*/  SHF.L.U32 R0, R0, 0x1f, RZ ;  /* 0x0000001f00007819 */ /* 0x000fc800000006ff */
[----:B------:R1:W2:Y:S01]  /*1900*/  SYNCS.PHASECHK.TRANS64.TRYWAIT P1, [R3+URZ], R0 ;  /* 0x00000000030075a7 */ /* 0x0002a2000802017f */
[----:B------:R-:W-:Y:S05]  /*1910*/  @!P0 BRA `(.L_x_23) ;  /* 0x0000000000048947 */ /* 0x000fea0003800000 */
[----:B------:R-:W-:Y:S01]  /*1920*/  BPT.TRAP 0x1 ;  /* 0x000000040000795c */ /* 0x000fe20000300000 */
.L_x_23:
[----:B------:R-:W-:-:S05]  /*1930*/  IMAD.U32 R4, RZ, RZ, UR43 ;  /* 0x0000002bff047e24 */ /* 0x000fca000f8e00ff */
[----:B------:R-:W-:Y:S01]  /*1940*/  ISETP.GE.AND P2, PT, R4, 0x1, PT ;  /* 0x000000010400780c */ /* 0x000fe20003f46270 */
[----:B--2---:R-:W-:-:S12]  /*1950*/  @P1 BRA `(.L_x_24) ;  /* 0x0000000000081947 */ /* 0x004fd80003800000 */
[----:B------:R-:W2:Y:S02]  /*1960*/  SYNCS.PHASECHK.TRANS64.TRYWAIT P1, [R3+URZ], R0 ;  /* 0x00000000030075a7 */ /* 0x000ea4000802017f */
[----:B--2---:R-:W-:Y:S05]  /*1970*/  @!P1 BRA `(.L_x_25) ;  /* 0x0000009c00e09947 */ /* 0x004fea0003800000 */
.L_x_24:
[----:B------:R-:W-:Y:S05]  /*1980*/  WARPSYNC.ALL ;  /* 0x0000000000007948 */ /* 0x000fea0003800000 */
[----:B------:R-:W-:Y:S01]  /*1990*/  UIADD3 UR4, UR41, 0x180, URZ ;  /* 0x0000018029047890 */ /* 0x000fe2000fffe03f */
[----:B------:R-:W-:Y:S01]  /*19a0*/  WARPGROUP.ARRIVE ;  /* 0x00000000000079c5 */ /* 0x000fe20000000000 */
[----:B------:R-:W-:Y:S02]  /*19b0*/  UIADD3 UR5, UR41, 0xb180, URZ ;  /* 0x0000b18029057890 */ /* 0x000fe4000fffe03f */
[----:B------:R-:W-:Y:S02]  /*19c0*/  USHF.R.U32.HI UR4, URZ, 0x4, UR4 ;  /* 0x000000043f047899 */ /* 0x000fe40008011604 */
[----:B------:R-:W-:-:S02]  /*19d0*/  USHF.R.U32.HI UR5, URZ, 0x4, UR5 ;  /* 0x000000043f057899 */ /* 0x000fc40008011605 */
[----:B------:R-:W-:Y:S02]  /*19e0*/  ULOP3.LUT UR4, UR4, 0x3fff, URZ, 0xc0, !UPT ;  /* 0x00003fff04047892 */ /* 0x000fe4000f8ec03f */
[----:B------:R-:W-:Y:S02]  /*19f0*/  ULOP3.LUT UR5, UR5, 0x3fff, URZ, 0xc0, !UPT ;  /* 0x00003fff05057892 */ /* 0x000fe4000f8ec03f */
[----:B------:R-:W-:Y:S02]  /*1a00*/  ULOP3.LUT UR10, UR4, 0x10000, URZ, 0xfc, !UPT ;  /* 0x00010000040a7892 */ /* 0x000fe4000f8efc3f */
[----:B------:R-:W-:Y:S02]  /*1a10*/  ULOP3.LUT UR9, UR5, 0x10000, URZ, 0xfc, !UPT ;  /* 0x0001000005097892 */ /* 0x000fe4000f8efc3f */
[----:B------:R-:W-:Y:S02]  /*1a20*/  ULEA UR4, UR39, UR10, 0x8 ;  /* 0x0000000a27047291 */ /* 0x000fe4000f8e403f */
[----:B------:R-:W-:Y:S01]  /*1a30*/  ULEA UR6, UR39, UR9, 0xa ;  /* 0x0000000927067291 */ /* 0x000fe2000f8e503f */
[----:B------:R-:W-:Y:S01]  /*1a40*/  UMOV UR5, 0x80000020 ;  /* 0x8000002000057882 */ /* 0x000fe20000000000 */
[----:B------:R-:W-:-:S07]  /*1a50*/  UMOV UR7, 0x80000020 ;  /* 0x8000002000077882 */ /* 0x000fce0000000000 */
[----:B------:R-:W-:Y:S01]  /*1a60*/  HGMMA.64x256x16.F32.BF16 R24, gdesc[UR4], RZ, !UPT, gsb0 ;  /* 0x03e00000041879f0 */ /* 0x000fe2000c0018ff */
[----:B------:R-:W-:Y:S02]  /*1a70*/  UIADD3 UR4, UR4, 0x2, URZ ;  /* 0x0000000204047890 */ /* 0x000fe4000fffe03f */
[----:B------:R-:W-:Y:S01]  /*1a80*/  UIADD3 UR6, UR6, 0x2, URZ ;  /* 0x0000000206067890 */ /* 0x000fe2000fffe03f */
[----:B------:R-:W-:Y:S01]  /*1a90*/  UMOV UR5, 0x80000020 ;  /* 0x8000002000057882 */ /* 0x000fe20000000000 */
[----:B------:R-:W-:Y:S01]  /*1aa0*/  UMOV UR7, 0x80000020 ;  /* 0x8000002000077882 */ /* 0x000fe20000000000 */
[----:B------:R-:W-:Y:S02]  /*1ab0*/  WARPGROUP.DEPBAR.LE gsb0, 0x0 ;  /* 0x00008000000079c5 */ /* 0x000fe40000010000 */
[----:B------:R-:W-:-:S15]  /*1ac0*/  WARPGROUP.ARRIVE ;  /* 0x00000000000079c5 */ /* 0x000fde0000000000 */
[----:B------:R-:W-:-:S05]  /*1ad0*/  NOP ;  /* 0x0000000000007918 */ /* 0x000fca0000000000 */
[----:B------:R-:W-:Y:S03]  /*1ae0*/  HGMMA.64x256x16.F32.BF16 R24, gdesc[UR4], R24, gsb0 ;  /* 0x03e00000041879f0 */ /* 0x000fe60008001818 */
[----:B------:R-:W-:Y:S02]  /*1af0*/  WARPGROUP.DEPBAR.LE gsb0, 0x0 ;  /* 0x00008000000079c5 */ /* 0x000fe40000010000 */
[----:B------:R-:W-:Y:S05]  /*1b00*/  @!P2 BRA `(.L_x_26) ;  /* 0x0000000000d8a947 */ /* 0x000fea0003800000 */
[----:B------:R-:W-:Y:S01]  /*1b10*/  UIADD3 UR4, UR39, 0x1, URZ ;  /* 0x0000000127047890 */ /* 0x000fe2000fffe03f */
[----:B-12---:R-:W-:Y:S02]  /*1b20*/  IMAD.U32 R0, RZ, RZ, UR43 ;  /* 0x0000002bff007e24 */ /* 0x006fe4000f8e00ff */
[----:B------:R-:W-:Y:S01]  /*1b30*/  IMAD.U32 R3, RZ, RZ, UR39 ;  /* 0x00000027ff037e24 */ /* 0x000fe2000f8e00ff */
[----:B------:R-:W-:-:S04]  /*1b40*/  UISETP.NE.AND UP0, UPT, UR4, 0xb, UPT ;  /* 0x0000000b0400788c */ /* 0x000fc8000bf05270 */
[----:B------:R-:W-:Y:S02]  /*1b50*/  USEL UR5, URZ, 0x1, UP0 ;  /* 0x000000013f057887 */ /* 0x000fe40008000000 */
[----:B------:R-:W-:Y:S02]  /*1b60*/  USEL UR8, UR4, URZ, UP0 ;  /* 0x0000003f04087287 */ /* 0x000fe40008000000 */
[----:B------:R-:W-:-:S06]  /*1b70*/  ULOP3.LUT UR5, UR38, UR5, URZ, 0x3c, !UPT ;  /* 0x0000000526057292 */ /* 0x000fcc000f8e3c3f */
[----:B------:R-:W-:-:S07]  /*1b80*/  IMAD.U32 R6, RZ, RZ, UR5 ;  /* 0x00000005ff067e24 */ /* 0x000fce000f8e00ff */
.L_x_33:
[----:B------:R-:W-:Y:S05]  /*1b90*/  @!P0 BRA `(.L_x_27) ;  /* 0x0000000000048947 */ /* 0x000fea0003800000 */
[----:B------:R-:W-:Y:S01]  /*1ba0*/  BPT.TRAP 0x1 ;  /* 0x000000040000795c */ /* 0x000fe20000300000 */
.L_x_27:
[----:B------:R-:W-:Y:S01]  /*1bb0*/  ULEA UR4, UR8, UR41, 0x3 ;  /* 0x0000002908047291 */ /* 0x000fe2000f8e183f */
[----:B------:R-:W-:-:S08]  /*1bc0*/  SHF.L.U32 R4, R6, 0x1f, RZ ;  /* 0x0000001f06047819 */ /* 0x000fd000000006ff */
[----:B------:R1:W2:Y:S01]  /*1bd0*/  SYNCS.PHASECHK.TRANS64.TRYWAIT P1, [UR4], R4 ;  /* 0x00000004ff0075a7 */ /* 0x0002a20008020144 */
[----:B------:R-:W-:Y:S05]  /*1be0*/  @!P0 BRA `(.L_x_28) ;  /* 0x0000000000048947 */ /* 0x000fea0003800000 */
[----:B------:R-:W-:Y:S01]  /*1bf0*/  BPT.TRAP 0x1 ;  /* 0x000000040000795c */ /* 0x000fe20000300000 */
.L_x_28:
[----:B--2---:R-:W-:Y:S05]  /*1c00*/  @P1 BRA `(.L_x_29) ;  /* 0x0000000000081947 */ /* 0x004fea0003800000 */
[----:B------:R-:W2:Y:S02]  /*1c10*/  SYNCS.PHASECHK.TRANS64.TRYWAIT P1, [UR4], R4 ;  /* 0x00000004ff0075a7 */ /* 0x000ea40008020144 */
[----:B--2---:R-:W-:Y:S05]  /*1c20*/  @!P1 BRA `(.L_x_30) ;  /* 0x0000009c00489947 */ /* 0x004fea0003800000 */
.L_x_29:
[----:B------:R-:W-:Y:S01]  /*1c30*/  ULEA UR4, UR8, UR10, 0x8 ;  /* 0x0000000a08047291 */ /* 0x000fe2000f8e403f */
[----:B------:R-:W-:Y:S01]  /*1c40*/  WARPGROUP.ARRIVE ;  /* 0x00000000000079c5 */ /* 0x000fe20000000000 */
[----:B------:R-:W-:Y:S01]  /*1c50*/  ULEA UR6, UR8, UR9, 0xa ;  /* 0x0000000908067291 */ /* 0x000fe2000f8e503f */
[----:B------:R-:W-:Y:S01]  /*1c60*/  UMOV UR5, 0x80000020 ;  /* 0x8000002000057882 */ /* 0x000fe20000000000 */
[----:B------:R-:W-:-:S07]  /*1c70*/  UMOV UR7, 0x80000020 ;  /* 0x8000002000077882 */ /* 0x000fce0000000000 */
[----:B------:R-:W-:Y:S01]  /*1c80*/  HGMMA.64x256x16.F32.BF16 R24, gdesc[UR4], R24, gsb0 ;  /* 0x03e00000041879f0 */ /* 0x000fe20008001818 */
        /* <DEDUP_REMOVED lines=10> */
[----:B------:R-:W-:Y:S01]  /*1d30*/  BPT.TRAP 0x1 ;  /* 0x000000040000795c */ /* 0x000fe20000300000 */
.L_x_31:
[----:B------:R-:W-:-:S13]  /*1d40*/  ISETP.NE.AND P1, PT, R155, RZ, PT ;  /* 0x000000ff9b00720c */ /* 0x000fda0003f25270 */
[----:B-12---:R-:W-:-:S05]  /*1d50*/  @P1 LEA R4, R3, UR41, 0x3 ;  /* 0x0000002903041c11 */ /* 0x006fca000f8e18ff */
[----:B------:R-:W-:-:S05]  /*1d60*/  @P1 VIADD R5, R4, 0x58 ;  /* 0x0000005804051836 */ /* 0x000fca0000000000 */
[----:B------:R-:W-:-:S04]  /*1d70*/  @P1 PRMT R5, R152, 0x654, R5 ;  /* 0x0000065498051816 */ /* 0x000fc80000000005 */
[----:B------:R1:W-:Y:S01]  /*1d80*/  @P1 SYNCS.ARRIVE.TRANS64.RED.A1T0 RZ, [R5+URZ], RZ ;  /* 0x000000ff05ff19a7 */ /* 0x0003e2000810043f */
[----:B------:R-:W-:-:S13]  /*1d90*/  ISETP.GT.U32.AND P1, PT, R16, 0x1, PT ;  /* 0x000000011000780c */ /* 0x000fda0003f24070 */
[----:B-1----:R-:W-:Y:S05]  /*1da0*/  @P1 BRA `(.L_x_32) ;  /* 0x0000000000041947 */ /* 0x002fea0003800000 */
[----:B------:R-:W-:Y:S01]  /*1db0*/  BPT.TRAP 0x1 ;  /* 0x000000040000795c */ /* 0x000fe20000300000 */
.L_x_32:
[----:B------:R-:W-:Y:S01]  /*1dc0*/  UIADD3 UR8, UR8, 0x1, URZ ;  /* 0x0000000108087890 */ /* 0x000fe2000fffe03f */
[C---:B------:R-:W-:Y:S01]  /*1dd0*/  ISETP.GT.AND P2, PT, R0.reuse, 0x1, PT ;  /* 0x000000010000780c */ /* 0x040fe20003f44270 */
[----:B------:R-:W-:Y:S02]  /*1de0*/  VIADD R3, R3, 0x1 ;  /* 0x0000000103037836 */ /* 0x000fe40000000000 */
[----:B------:R-:W-:Y:S01]  /*1df0*/  UISETP.NE.AND UP0, UPT, UR8, 0xb, UPT ;  /* 0x0000000b0800788c */ /* 0x000fe2000bf05270 */
[----:B------:R-:W-:Y:S02]  /*1e00*/  VIADD R0, R0, 0xffffffff ;  /* 0xffffffff00007836 */ /* 0x000fe40000000000 */
[C---:B------:R-:W-:Y:S01]  /*1e10*/  ISETP.NE.AND P1, PT, R3.reuse, 0xb, PT ;  /* 0x0000000b0300780c */ /* 0x040fe20003f25270 */
[----:B------:R-:W-:Y:S02]  /*1e20*/  USEL UR4, URZ, 0x1, UP0 ;  /* 0x000000013f047887 */ /* 0x000fe40008000000 */
[----:B------:R-:W-:Y:S01]  /*1e30*/  USEL UR8, UR8, URZ, UP0 ;  /* 0x0000003f08087287 */ /* 0x000fe20008000000 */
[----:B------:R-:W-:-:S03]  /*1e40*/  SEL R3, R3, RZ, P1 ;  /* 0x000000ff03037207 */ /* 0x000fc60000800000 */
[----:B------:R-:W-:Y:S01]  /*1e50*/  LOP3.LUT R6, R6, UR4, RZ, 0x3c, !PT ;  /* 0x0000000406067c12 */ /* 0x000fe2000f8e3cff */
[----:B------:R-:W-:Y:S07]  /*1e60*/  @P2 BRA `(.L_x_33) ;  /* 0xfffffffc00482947 */ /* 0x000fee000383ffff */
.L_x_26:
[----:B-12---:R-:W1:Y:S01]  /*1e70*/  LDC R0, c[0x0][0x28c] ;  /* 0x0000a300ff007b82 */ /* 0x006e620000000800 */
[----:B------:R2:W-:Y:S01]  /*1e80*/  SYNCS.ARRIVE.TRANS64.A1T0 RZ, [R160+UR45], RZ ;  /* 0x000000ffa0ff79a7 */ /* 0x0005e2000810002d */
[----:B-1----:R-:W-:-:S13]  /*1e90*/  ISETP.GE.AND P1, PT, R0, 0x1, PT ;  /* 0x000000010000780c */ /* 0x002fda0003f26270 */
[----:B--2---:R-:W-:Y:S05]  /*1ea0*/  @!P1 BRA `(.L_x_34) ;  /* 0x0000000000449947 */ /* 0x004fea0003800000 */
[----:B------:R-:W-:Y:S05]  /*1eb0*/  @!P0 BRA `(.L_x_35) ;  /* 0x0000000000048947 */ /* 0x000fea0003800000 */
[----:B------:R-:W-:Y:S01]  /*1ec0*/  BPT.TRAP 0x1 ;  /* 0x000000040000795c */ /* 0x000fe20000300000 */
.L_x_35:
[----:B------:R-:W-:-:S13]  /*1ed0*/  ISETP.NE.AND P0, PT, R155, RZ, PT ;  /* 0x000000ff9b00720c */ /* 0x000fda0003f05270 */
[----:B------:R-:W-:-:S05]  /*1ee0*/  VOTEU.ANY UP0, P0 ;  /* 0x00000000003f7886 */ /* 0x000fca0000000100 */
[----:B------:R-:W-:-:S06]  /*1ef0*/  @UP0 UIADD3 UR4, UR43, UR39, URZ ;  /* 0x000000272b040290 */ /* 0x000fcc000fffe03f */
[----:B------:R-:W-:Y:S02]  /*1f00*/  IMAD.U32 R4, RZ, RZ, UR4 ;  /* 0x00000004ff047e24 */ /* 0x000fe4000f8e00ff */
[----:B------:R-:W-:Y:S02]  /*1f10*/  IMAD.U32 R3, RZ, RZ, UR4 ;  /* 0x00000004ff037e24 */ /* 0x000fe4000f8e00ff */
[----:B------:R-:W-:-:S05]  /*1f20*/  @P0 IMAD.WIDE.U32 R4, R4, -0x45d1745d, RZ ;  /* 0xba2e8ba304040825 */ /* 0x000fca00078e00ff */
[----:B------:R-:W-:-:S05]  /*1f30*/  @P0 SHF.R.U32.HI R0, RZ, 0x3, R5 ;  /* 0x00000003ff000819 */ /* 0x000fca0000011605 */
[----:B------:R-:W-:-:S05]  /*1f40*/  @P0 IMAD R0, R0, -0xb, R3 ;  /* 0xfffffff500000824 */ /* 0x000fca00078e0203 */
[----:B------:R-:W-:-:S05]  /*1f50*/  @P0 LEA R0, R0, UR41, 0x3 ;  /* 0x0000002900000c11 */ /* 0x000fca000f8e18ff */
[----:B------:R-:W-:-:S05]  /*1f60*/  @P0 VIADD R3, R0, 0x58 ;  /* 0x0000005800030836 */ /* 0x000fca0000000000 */
[----:B------:R-:W-:-:S04]  /*1f70*/  @P0 PRMT R3, R152, 0x654, R3 ;  /* 0x0000065498030816 */ /* 0x000fc80000000003 */
[----:B------:R1:W-:Y:S01]  /*1f80*/  @P0 SYNCS.ARRIVE.TRANS64.RED.A1T0 RZ, [R3+URZ], RZ ;  /* 0x000000ff03ff09a7 */ /* 0x0003e2000810043f */
[----:B------:R-:W-:-:S13]  /*1f90*/  ISETP.GT.U32.AND P0, PT, R16, 0x1, PT ;  /* 0x000000011000780c */ /* 0x000fda0003f04070 */
[----:B-1----:R-:W-:Y:S05]  /*1fa0*/  @P0 BRA `(.L_x_34) ;  /* 0x0000000000040947 */ /* 0x002fea0003800000 */
[----:B------:R-:W-:Y:S01]  /*1fb0*/  BPT.TRAP 0x1 ;  /* 0x000000040000795c */ /* 0x000fe20000300000 */
.L_x_34:
[----:B------:R-:W-:Y:S01]  /*1fc0*/  SHF.L.U32 R0, R175, 0x1f, RZ ;  /* 0x0000001faf007819 */ /* 0x000fe200000006ff */
[----:B------:R-:W-:Y:S01]  /*1fd0*/  UIADD3 UR39, UR44, UR39, URZ ;  /* 0x000000272c277290 */ /* 0x000fe2000fffe03f */
[----:B------:R-:W1:Y:S01]  /*1fe0*/  LDC R15, c[0x0][0x288] ;  /* 0x0000a200ff0f7b82 */ /* 0x000e620000000800 */
[----:B------:R-:W-:Y:S01]  /*1ff0*/  UISETP.GE.U32.AND UP1, UPT, UR44, 0xb, UPT ;  /* 0x0000000b2c00788c */ /* 0x000fe2000bf26070 */
[----:B------:R-:W-:Y:S01]  /*2000*/  IMAD.SHL.U32 R8, R158, 0x2, RZ ;  /* 0x000000029e087824 */ /* 0x000fe200078e00ff */
[----:B------:R-:W-:Y:S02]  /*2010*/  UISETP.GT.U32.AND UP0, UPT, UR39, 0xa, UPT ;  /* 0x0000000a2700788c */ /* 0x000fe4000bf04070 */
[----:B------:R-:W-:Y:S02]  /*2020*/  UIMAD.WIDE.U32 UR4, UR39, -0x45d1745d, URZ ;  /* 0xba2e8ba3270478a5 */ /* 0x000fe4000f8e003f */
[----:B------:R-:W-:Y:S01]  /*2030*/  UISETP.LT.U32.AND UP0, UPT, UR44, 0xb, UP0 ;  /* 0x0000000b2c00788c */ /* 0x000fe20008701070 */
[----:B------:R-:W2:Y:S01]  /*2040*/  SYNCS.PHASECHK.TRANS64.TRYWAIT P0, [R159+UR42+0x10], R0 ;  /* 0x000010009f0075a7 */ /* 0x000ea2000800016a */
[----:B------:R-:W-:Y:S01]  /*2050*/  USHF.R.U32.HI UR4, URZ, 0x3, UR5 ;  /* 0x000000033f047899 */ /* 0x000fe20008011605 */
[----:B------:R-:W-:Y:S01]  /*2060*/  SHF.R.S32.HI R9, RZ, 0x1f, R8 ;  /* 0x0000001fff097819 */ /* 0x000fe20000011408 */
[----:B------:R-:W-:-:S02]  /*2070*/  USEL UR6, URZ, 0x1, !UP0 ;  /* 0x000000013f067887 */ /* 0x000fc4000c000000 */
[----:B------:R-:W-:Y:S02]  /*2080*/  UIMAD UR39, UR4, -0xb, UR39 ;  /* 0xfffffff5042778a4 */ /* 0x000fe4000f8e0227 */
[----:B------:R-:W-:-:S04]  /*2090*/  ULOP3.LUT UR38, UR38, UR6, URZ, 0x3c, !UPT ;  /* 0x0000000626267292 */ /* 0x000fc8000f8e3c3f */
[----:B------:R-:W-:Y:S01]  /*20a0*/  @UP1 ULOP3.LUT UR38, UR38, 0x1, UR4, 0x78, !UPT ;  /* 0x0000000126261892 */ /* 0x000fe2000f8e7804 */
[----:B-12---:R-:W-:Y:S11]  /*20b0*/  @!P0 BRA `(.L_x_36) ;  /* 0x00000098003c8947 */ /* 0x006ff60003800000 */
.L_x_325:
[----:B------:R-:W-:Y:S01]  /*20c0*/  IMAD.SHL.U32 R14, R19, 0x40, RZ ;  /* 0x00000040130e7824 */ /* 0x000fe200078e00ff */
[----:B------:R-:W-:Y:S01]  /*20d0*/  ULDC UR6, c[0x0][0x284] ;  /* 0x0000a10000067ab9 */ /* 0x000fe20000000800 */
[----:B0-----:R-:W-:Y:S01]  /*20e0*/  IMAD.SHL.U32 R12, R22, 0x100, RZ ;  /* 0x00000100160c7824 */ /* 0x001fe200078e00ff */
[----:B------:R-:W-:Y:S01]  /*20f0*/  SHF.R.S32.HI R165, RZ, 0x1f, R2 ;  /* 0x0000001fffa57819 */ /* 0x000fe20000011402 */
[----:B------:R-:W-:Y:S01]  /*2100*/  ULDC.64 UR4, c[0x0][0x5d0] ;  /* 0x0001740000047ab9 */ /* 0x000fe20000000a00 */
[----:B------:R-:W-:Y:S01]  /*2110*/  ISETP.GE.AND P0, PT, R14, UR6, PT ;  /* 0x000000060e007c0c */ /* 0x000fe2000bf06270 */
[----:B------:R-:W-:Y:S01]  /*2120*/  IMAD.WIDE.U32 R4, R2, UR4, R8 ;  /* 0x0000000402047c25 */ /* 0x000fe2000f8e0008 */
[----:B------:R-:W-:Y:S02]  /*2130*/  SHF.R.S32.HI R13, RZ, 0x1f, R12 ;  /* 0x0000001fff0d7819 */ /* 0x000fe4000001140c */
[C---:B------:R-:W-:Y:S01]  /*2140*/  ISETP.GE.OR P0, PT, R12.reuse, R15, P0 ;  /* 0x0000000f0c00720c */ /* 0x040fe20000706670 */
[----:B------:R-:W-:Y:S01]  /*2150*/  IMAD R3, R165, UR4, RZ ;  /* 0x00000004a5037c24 */ /* 0x000fe2000f8e02ff */
[----:B------:R-:W-:-:S03]  /*2160*/  IADD3 R6, P1, R12, R4, RZ ;  /* 0x000000040c067210 */ /* 0x000fc60007f3e0ff */
[----:B------:R-:W-:-:S05]  /*2170*/  IMAD R3, R2, UR5, R3 ;  /* 0x0000000502037c24 */ /* 0x000fca000f8e0203 */
[----:B------:R-:W-:-:S03]  /*2180*/  IADD3.X R7, R13, R5, R3, P1, !PT ;  /* 0x000000050d077210 */ /* 0x000fc60000ffe403 */
[----:B------:R-:W-:Y:S05]  /*2190*/  @P0 BRA `(.L_x_37) ;  /* 0x0000007c00040947 */ /* 0x000fea0003800000 */
[----:B------:R-:W0:Y:S01]  /*21a0*/  LDC.64 R10, c[0x0][0x5c8] ;  /* 0x00017200ff0a7b82 */ /* 0x000e220000000a00 */
[----:B-----5:R-:W-:Y:S01]  /*21b0*/  FSETP.NEU.AND P1, PT, R154, RZ, PT ;  /* 0x000000ff9a00720b */ /* 0x020fe20003f2d000 */
[----:B------:R-:W-:Y:S01]  /*21c0*/  IMAD R3, R158, -0x2, R15 ;  /* 0xfffffffe9e037824 */ /* 0x000fe200078e020f */
[----:B------:R-:W-:Y:S01]  /*21d0*/  BSSY B0, `(.L_x_37) ;  /* 0x00007bd000007945 */ /* 0x000fe20003800000 */
[----:B------:R-:W-:-:S04]  /*21e0*/  IMAD.WIDE R166, R19, 0x40, R156 ;  /* 0x0000004013a67825 */ /* 0x000fc800078e029c */
[----:B-1----:R-:W-:Y:S02]  /*21f0*/  IMAD.IADD R0, R3, 0x1, -R12 ;  /* 0x0000000103007824 */ /* 0x002fe400078e0a0c */
[----:B------:R-:W-:-:S03]  /*2200*/  IMAD.IADD R3, R163, 0x1, -R14 ;  /* 0x00000001a3037824 */ /* 0x000fc600078e0a0e */
[----:B------:R-:W-:-:S04]  /*2210*/  ISETP.GT.AND P0, PT, R0, RZ, PT ;  /* 0x000000ff0000720c */ /* 0x000fc80003f04270 */
[----:B------:R-:W-:Y:S01]  /*2220*/  ISETP.GT.AND P3, PT, R3, RZ, P0 ;  /* 0x000000ff0300720c */ /* 0x000fe20000764270 */
[-C--:B0-----:R-:W-:Y:S02]  /*2230*/  IMAD R4, R167, R10.reuse, RZ ;  /* 0x0000000aa7047224 */ /* 0x081fe400078e02ff */
[----:B------:R-:W-:-:S04]  /*2240*/  IMAD.WIDE.U32 R6, R166, R10, R6 ;  /* 0x0000000aa6067225 */ /* 0x000fc800078e0006 */
[----:B------:R-:W-:-:S04]  /*2250*/  IMAD R5, R166, R11, R4 ;  /* 0x0000000ba6057224 */ /* 0x000fc800078e0204 */
[----:B------:R-:W-:Y:S01]  /*2260*/  IMAD.IADD R181, R7, 0x1, R5 ;  /* 0x0000000107b57824 */ /* 0x000fe200078e0205 */
[----:B------:R-:W-:Y:S06]  /*2270*/  @!P1 BRA `(.L_x_38) ;  /* 0x0000005400a09947 */ /* 0x000fec0003800000 */
[----:B------:R-:W0:Y:S01]  /*2280*/  LDC.64 R20, c[0x0][0x5b8] ;  /* 0x00016e00ff147b82 */ /* 0x000e220000000a00 */
[----:B------:R-:W-:-:S07]  /*2290*/  ULDC.64 UR4, c[0x0][0x5c0] ;  /* 0x0001700000047ab9 */ /* 0x000fce0000000a00 */
[----:B------:R-:W1:Y:S08]  /*22a0*/  LDC.64 R168, c[0x0][0x5b0] ;  /* 0x00016c00ffa87b82 */ /* 0x000e700000000a00 */
[----:B------:R-:W2:Y:S01]  /*22b0*/  LDC.64 R14, c[0x0][0x5a8] ;  /* 0x00016a00ff0e7b82 */ /* 0x000ea20000000a00 */
[-C--:B0-----:R-:W-:Y:S02]  /*22c0*/  IMAD R7, R165, R20.reuse, RZ ;  /* 0x00000014a5077224 */ /* 0x081fe400078e02ff */
[----:B------:R-:W-:-:S04]  /*22d0*/  IMAD.WIDE.U32 R4, R2, R20, R8 ;  /* 0x0000001402047225 */ /* 0x000fc800078e0008 */
[----:B------:R-:W-:Y:S01]  /*22e0*/  IMAD R177, R2, R21, R7 ;  /* 0x0000001502b17224 */ /* 0x000fe200078e0207 */
[----:B------:R-:W-:Y:S01]  /*22f0*/  IADD3 R164, P1, R12, R4, RZ ;  /* 0x000000040ca47210 */ /* 0x000fe20007f3e0ff */
[----:B-1----:R-:W-:-:S03]  /*2300*/  IMAD R4, R167, R168, RZ ;  /* 0x000000a8a7047224 */ /* 0x002fc600078e02ff */
[----:B------:R-:W-:Y:S01]  /*2310*/  IADD3.X R165, R13, R5, R177, P1, !PT ;  /* 0x000000050da57210 */ /* 0x000fe20000ffe4b1 */
[C---:B------:R-:W-:Y:S02]  /*2320*/  IMAD R179, R166.reuse, R169, R4 ;  /* 0x000000a9a6b37224 */ /* 0x040fe400078e0204 */
[----:B------:R-:W-:-:S04]  /*2330*/  IMAD.WIDE.U32 R4, R166, R168, R164 ;  /* 0x000000a8a6047225 */ /* 0x000fc800078e00a4 */
[----:B------:R-:W-:Y:S01]  /*2340*/  IMAD.IADD R5, R5, 0x1, R179 ;  /* 0x0000000105057824 */ /* 0x000fe200078e02b3 */
[----:B--2---:R-:W-:-:S04]  /*2350*/  LEA R170, P1, R4, R14, 0x1 ;  /* 0x0000000e04aa7211 */ /* 0x004fc800078208ff */
[----:B------:R-:W-:-:S05]  /*2360*/  LEA.HI.X R171, R4, R15, R5, 0x1, P1 ;  /* 0x0000000f04ab7211 */ /* 0x000fca00008f0c05 */
[----:B------:R0:W2:Y:S01]  /*2370*/  @P3 LDG.E.LTC128B.U16 R19, desc[UR36][R170.64] ;  /* 0x00000024aa133981 */ /* 0x0000a2000c1e1520 */
[----:B------:R-:W-:Y:S01]  /*2380*/  IMAD.WIDE.U32 R4, R166, R168, R12 ;  /* 0x000000a8a6047225 */ /* 0x000fe200078e000c */
[----:B------:R-:W-:Y:S02]  /*2390*/  BSSY B1, `(.L_x_39) ;  /* 0x0000014000017945 */ /* 0x000fe40003800000 */
[----:B------:R-:W-:-:S04]  /*23a0*/  IADD3 R172, P1, R8, R4, RZ ;  /* 0x0000000408ac7210 */ /* 0x000fc80007f3e0ff */
[----:B------:R-:W-:Y:S01]  /*23b0*/  IADD3.X R173, R9, R179, R5, P1, !PT ;  /* 0x000000b309ad7210 */ /* 0x000fe20000ffe405 */
[----:B0-----:R-:W-:Y:S01]  /*23c0*/  IMAD.SHL.U32 R170, R168, 0x8, RZ ;  /* 0x00000008a8aa7824 */ /* 0x001fe200078e00ff */
[----:B------:R-:W-:Y:S02]  /*23d0*/  LEA R4, P1, R6, UR4, 0x1 ;  /* 0x0000000406047c11 */ /* 0x000fe4000f8208ff */
[----:B------:R-:W-:Y:S01]  /*23e0*/  SHF.L.U64.HI R171, R168, 0x3, R169 ;  /* 0x00000003a8ab7819 */ /* 0x000fe200000102a9 */
[----:B------:R-:W-:Y:S01]  /*23f0*/  IMAD.WIDE.U32 R172, R2, R20, R172 ;  /* 0x0000001402ac7225 */ /* 0x000fe200078e00ac */
[----:B------:R-:W-:Y:S02]  /*2400*/  LEA.HI.X R5, R6, UR5, R181, 0x1, P1 ;  /* 0x0000000506057c11 */ /* 0x000fe400088f0cb5 */
[----:B------:R-:W-:Y:S02]  /*2410*/  ISETP.GT.AND P1, PT, R0, 0x1, PT ;  /* 0x000000010000780c */ /* 0x000fe40003f24270 */
[----:B------:R-:W-:-:S02]  /*2420*/  LEA R6, P4, R172, R14, 0x1 ;  /* 0x0000000eac067211 */ /* 0x000fc400078808ff */
[----:B------:R-:W-:Y:S01]  /*2430*/  ISETP.GT.AND P2, PT, R3, RZ, P1 ;  /* 0x000000ff0300720c */ /* 0x000fe20000f44270 */
[----:B--2---:R-:W-:-:S04]  /*2440*/  IMAD.U32 R7, R19, 0x10000, RZ ;  /* 0x0001000013077824 */ /* 0x004fc800078e00ff */
[----:B------:R-:W-:-:S04]  /*2450*/  FMUL R7, R7, R154 ;  /* 0x0000009a07077220 */ /* 0x000fc80000400000 */
[----:B------:R-:W-:-:S05]  /*2460*/  FFMA R7, R24, R153, R7 ;  /* 0x0000009918077223 */ /* 0x000fca0000000007 */
[----:B------:R-:W-:Y:S01]  /*2470*/  F2FP.BF16.F32.PACK_AB R21, RZ, R7 ;  /* 0x00000007ff15723e */ /* 0x000fe200000010ff */
[----:B------:R-:W-:-:S04]  /*2480*/  IMAD.IADD R7, R177, 0x1, R173 ;  /* 0x00000001b1077824 */ /* 0x000fc800078e02ad */
[----:B------:R0:W-:Y:S01]  /*2490*/  @P3 STG.E.U16 desc[UR36][R4.64], R21 ;  /* 0x0000001504003986 */ /* 0x0001e2000c101524 */
[----:B------:R-:W-:Y:S01]  /*24a0*/  LEA.HI.X R7, R172, R15, R7, 0x1, P4 ;  /* 0x0000000fac077211 */ /* 0x000fe200020f0c07 */
[----:B------:R-:W-:Y:S06]  /*24b0*/  @!P2 BRA `(.L_x_40) ;  /* 0x000000000004a947 */ /* 0x000fec0003800000 */
[----:B------:R1:W5:Y:S02]  /*24c0*/  LDG.E.LTC128B.U16 R19, desc[UR36][R6.64+0x2] ;  /* 0x0000022406137981 */ /* 0x000364000c1e1520 */
.L_x_40:
[----:B------:R-:W-:Y:S05]  /*24d0*/  BSYNC B1 ;  /* 0x0000000000017941 */ /* 0x000fea0003800000 */
.L_x_39:
[----:B0----5:R-:W-:Y:S01]  /*24e0*/  IMAD.U32 R21, R19, 0x10000, RZ ;  /* 0x0001000013157824 */ /* 0x021fe200078e00ff */
[----:B------:R-:W-:Y:S01]  /*24f0*/  ISETP.GT.AND P0, PT, R3, 0x8, P0 ;  /* 0x000000080300780c */ /* 0x000fe20000704270 */
[----:B------:R-:W-:-:S04]  /*2500*/  IMAD.WIDE.U32 R170, R166, R168, R170 ;  /* 0x000000a8a6aa7225 */ /* 0x000fc800078e00aa */
[----:B------:R-:W-:Y:S01]  /*2510*/  FMUL R22, R21, R154 ;  /* 0x0000009a15167220 */ /* 0x000fe20000400000 */
[----:B------:R-:W-:Y:S01]  /*2520*/  IMAD.IADD R179, R179, 0x1, R171 ;  /* 0x00000001b3b37824 */ /* 0x000fe200078e02ab */
[----:B------:R-:W-:Y:S02]  /*2530*/  IADD3 R21, P3, R164, R170, RZ ;  /* 0x000000aaa4157210 */ /* 0x000fe40007f7e0ff */
[----:B------:R-:W-:-:S03]  /*2540*/  FFMA R22, R25, R153, R22 ;  /* 0x0000009919167223 */ /* 0x000fc60000000016 */
[----:B------:R-:W-:Y:S01]  /*2550*/  IMAD.X R164, R179, 0x1, R165, P3 ;  /* 0x00000001b3a47824 */ /* 0x000fe200018e06a5 */
[C---:B------:R-:W-:Y:S02]  /*2560*/  LEA R24, P3, R21.reuse, R14, 0x1 ;  /* 0x0000000e15187211 */ /* 0x040fe400078608ff */
[----:B------:R-:W-:Y:S02]  /*2570*/  F2FP.BF16.F32.PACK_AB R22, RZ, R22 ;  /* 0x00000016ff16723e */ /* 0x000fe400000010ff */
[----:B------:R-:W-:Y:S02]  /*2580*/  LEA.HI.X R25, R21, R15, R164, 0x1, P3 ;  /* 0x0000000f15197211 */ /* 0x000fe400018f0ca4 */
[----:B------:R-:W-:Y:S02]  /*2590*/  PRMT R21, R22, 0x7610, R21 ;  /* 0x0000761016157816 */ /* 0x000fe40000000015 */
[----:B------:R-:W-:-:S03]  /*25a0*/  PRMT R22, R19, 0x7610, R22 ;  /* 0x0000761013167816 */ /* 0x000fc60000000016 */
[----:B------:R0:W-:Y:S04]  /*25b0*/  @P2 STG.E.U16 desc[UR36][R4.64+0x2], R21 ;  /* 0x0000021504002986 */ /* 0x0001e8000c101524 */
[----:B------:R-:W2:Y:S01]  /*25c0*/  @P0 LDG.E.LTC128B.U16 R22, desc[UR36][R24.64] ;  /* 0x0000002418160981 */ /* 0x000ea2000c1e1520 */
[----:B------:R-:W-:Y:S01]  /*25d0*/  IADD3 R8, P2, P3, R8, R170, R12 ;  /* 0x000000aa08087210 */ /* 0x000fe20007b5e00c */
[----:B------:R-:W-:Y:S01]  /*25e0*/  BSSY B1, `(.L_x_41) ;  /* 0x0000011000017945 */ /* 0x000fe20003800000 */
[C---:B------:R-:W-:Y:S02]  /*25f0*/  SHF.L.U64.HI R11, R10.reuse, 0x4, R11 ;  /* 0x000000040a0b7819 */ /* 0x040fe4000001020b */
[----:B------:R-:W-:Y:S02]  /*2600*/  IADD3.X R9, R9, R179, R13, P2, P3 ;  /* 0x000000b309097210 */ /* 0x000fe400017e640d */
[----:B------:R-:W-:-:S02]  /*2610*/  LEA R10, P2, R10, R4, 0x4 ;  /* 0x000000040a0a7211 */ /* 0x000fc400078420ff */
[----:B------:R-:W-:Y:S01]  /*2620*/  ISETP.GT.AND P1, PT, R3, 0x8, P1 ;  /* 0x000000080300780c */ /* 0x000fe20000f24270 */
[----:B0-----:R-:W-:-:S04]  /*2630*/  IMAD.WIDE.U32 R20, R2, R20, R8 ;  /* 0x0000001402147225 */ /* 0x001fc800078e0008 */
[----:B------:R-:W-:Y:S01]  /*2640*/  IMAD.X R11, R11, 0x1, R5, P2 ;  /* 0x000000010b0b7824 */ /* 0x000fe200010e0605 */
[----:B------:R-:W-:Y:S01]  /*2650*/  LEA R8, P3, R20, R14, 0x1 ;  /* 0x0000000e14087211 */ /* 0x000fe200078608ff */
[----:B------:R-:W-:-:S05]  /*2660*/  IMAD.IADD R2, R177, 0x1, R21 ;  /* 0x00000001b1027824 */ /* 0x000fca00078e0215 */
[----:B------:R-:W-:Y:S01]  /*2670*/  LEA.HI.X R9, R20, R15, R2, 0x1, P3 ;  /* 0x0000000f14097211 */ /* 0x000fe200018f0c02 */
[----:B--2---:R-:W-:-:S04]  /*2680*/  IMAD.U32 R19, R22, 0x10000, RZ ;  /* 0x0001000016137824 */ /* 0x004fc800078e00ff */
[----:B------:R-:W-:-:S04]  /*2690*/  FMUL R19, R19, R154 ;  /* 0x0000009a13137220 */ /* 0x000fc80000400000 */
[----:B------:R-:W-:-:S05]  /*26a0*/  FFMA R19, R26, R153, R19 ;  /* 0x000000991a137223 */ /* 0x000fca0000000013 */
[----:B------:R-:W-:-:S05]  /*26b0*/  F2FP.BF16.F32.PACK_AB R19, RZ, R19 ;  /* 0x00000013ff13723e */ /* 0x000fca00000010ff */
[----:B------:R0:W-:Y:S01]  /*26c0*/  @P0 STG.E.U16 desc[UR36][R10.64], R19 ;  /* 0x000000130a000986 */ /* 0x0001e2000c101524 */
[----:B------:R-:W-:Y:S05]  /*26d0*/  @!P1 BRA `(.L_x_42) ;  /* 0x0000000000049947 */ /* 0x000fea0003800000 */
[----:B------:R2:W5:Y:S02]  /*26e0*/  LDG.E.LTC128B.U16 R22, desc[UR36][R8.64+0x2] ;  /* 0x0000022408167981 */ /* 0x000564000c1e1520 */
.L_x_42:
[----:B------:R-:W-:Y:S05]  /*26f0*/  BSYNC B1 ;  /* 0x0000000000017941 */ /* 0x000fea0003800000 */
.L_x_41:
[----:B-----5:R-:W-:Y:S01]  /*2700*/  IMAD.U32 R13, R22, 0x10000, RZ ;  /* 0x00010000160d7824 */ /* 0x020fe200078e00ff */
[----:B------:R-:W-:Y:S01]  /*2710*/  ISETP.GT.AND P0, PT, R0, 0x8, PT ;  /* 0x000000080000780c */ /* 0x000fe20003f04270 */
[----:B------:R-:W-:Y:S02]  /*2720*/  BSSY B1, `(.L_x_43) ;  /* 0x0000008000017945 */ /* 0x000fe40003800000 */
[----:B------:R-:W-:Y:S01]  /*2730*/  FMUL R2, R13, R154 ;  /* 0x0000009a0d027220 */ /* 0x000fe20000400000 */
[----:B------:R-:W-:-:S03]  /*2740*/  ISETP.GT.AND P2, PT, R3, RZ, P0 ;  /* 0x000000ff0300720c */ /* 0x000fc60000744270 */
[----:B------:R-:W-:-:S05]  /*2750*/  FFMA R2, R27, R153, R2 ;  /* 0x000000991b027223 */ /* 0x000fca0000000002 */
[----:B------:R-:W-:-:S05]  /*2760*/  F2FP.BF16.F32.PACK_AB R2, RZ, R2 ;  /* 0x00000002ff02723e */ /* 0x000fca00000010ff */
[----:B------:R3:W-:Y:S01]  /*2770*/  @P1 STG.E.U16 desc[UR36][R10.64+0x2], R2 ;  /* 0x000002020a001986 */ /* 0x0007e2000c101524 */
[----:B------:R-:W-:Y:S05]  /*2780*/  @!P2 BRA `(.L_x_44) ;  /* 0x000000000004a947 */ /* 0x000fea0003800000 */
[----:B------:R4:W5:Y:S02]  /*2790*/  LDG.E.LTC128B.U16 R22, desc[UR36][R6.64+0x10] ;  /* 0x0000102406167981 */ /* 0x000964000c1e1520 */
.L_x_44:
[----:B------:R-:W-:Y:S05]  /*27a0*/  BSYNC B1 ;  /* 0x0000000000017941 */ /* 0x000fea0003800000 */
.L_x_43:
        /* <DEDUP_REMOVED lines=10> */
.L_x_46:
[----:B------:R-:W-:Y:S05]  /*2850*/  BSYNC B1 ;  /* 0x0000000000017941 */ /* 0x000fea0003800000 */
.L_x_45:
[----:B0----5:R-:W-:Y:S01]  /*2860*/  IMAD.U32 R13, R22, 0x10000, RZ ;  /* 0x00010000160d7824 */ /* 0x021fe200078e00ff */
[----:B------:R-:W-:Y:S01]  /*2870*/  ISETP.GT.AND P0, PT, R3, 0x8, P0 ;  /* 0x000000080300780c */ /* 0x000fe20000704270 */
[----:B------:R-:W-:Y:S02]  /*2880*/  BSSY B1, `(.L_x_47) ;  /* 0x0000007000017945 */ /* 0x000fe40003800000 */
[----:B---3--:R-:W-:-:S04]  /*2890*/  FMUL R2, R13, R154 ;  /* 0x0000009a0d027220 */ /* 0x008fc80000400000 */
[----:B------:R-:W-:-:S05]  /*28a0*/  FFMA R2, R29, R153, R2 ;  /* 0x000000991d027223 */ /* 0x000fca0000000002 */
[----:B------:R-:W-:-:S05]  /*28b0*/  F2FP.BF16.F32.PACK_AB R2, RZ, R2 ;  /* 0x00000002ff02723e */ /* 0x000fca00000010ff */
[----:B------:R0:W-:Y:S01]  /*28c0*/  @P3 STG.E.U16 desc[UR36][R4.64+0x12], R2 ;  /* 0x0000120204003986 */ /* 0x0001e2000c101524 */
[----:B------:R-:W-:Y:S05]  /*28d0*/  @!P0 BRA `(.L_x_48) ;  /* 0x0000000000048947 */ /* 0x000fea0003800000 */
[----:B------:R3:W5:Y:S02]  /*28e0*/  LDG.E.LTC128B.U16 R22, desc[UR36][R8.64+0x10] ;  /* 0x0000102408167981 */ /* 0x000764000c1e1520 */
.L_x_48:
[----:B------:R-:W-:Y:S05]  /*28f0*/  BSYNC B1 ;  /* 0x0000000000017941 */ /* 0x000fea0003800000 */
.L_x_47:
[----:B-----5:R-:W-:Y:S01]  /*2900*/  IMAD.U32 R13, R22, 0x10000, RZ ;  /* 0x00010000160d7824 */ /* 0x020fe200078e00ff */
[----:B------:R-:W-:Y:S01]  /*2910*/  ISETP.GT.AND P1, PT, R3, 0x8, P1 ;  /* 0x000000080300780c */ /* 0x000fe20000f24270 */
[----:B------:R-:W-:Y:S02]  /*2920*/  BSSY B1, `(.L_x_49) ;  /* 0x0000007000017945 */ /* 0x000fe40003800000 */
[----:B------:R-:W-:-:S04]  /*2930*/  FMUL R13, R13, R154 ;  /* 0x0000009a0d0d7220 */ /* 0x000fc80000400000 */
[----:B------:R-:W-:-:S05]  /*2940*/  FFMA R13, R30, R153, R13 ;  /* 0x000000991e0d7223 */ /* 0x000fca000000000d */
[----:B------:R-:W-:-:S05]  /*2950*/  F2FP.BF16.F32.PACK_AB R13, RZ, R13 ;  /* 0x0000000dff0d723e */ /* 0x000fca00000010ff */
[----:B------:R0:W-:Y:S01]  /*2960*/  @P0 STG.E.U16 desc[UR36][R10.64+0x10], R13 ;  /* 0x0000100d0a000986 */ /* 0x0001e2000c101524 */
[----:B------:R-:W-:Y:S05]  /*2970*/  @!P1 BRA `(.L_x_50) ;  /* 0x0000000000049947 */ /* 0x000fea0003800000 */
[----:B------:R0:W5:Y:S02]  /*2980*/  LDG.E.LTC128B.U16 R22, desc[UR36][R8.64+0x12] ;  /* 0x0000122408167981 */ /* 0x000164000c1e1520 */
.L_x_50:
[----:B------:R-:W-:Y:S05]  /*2990*/  BSYNC B1 ;  /* 0x0000000000017941 */ /* 0x000fea0003800000 */
.L_x_49:
[----:B0----5:R-:W-:Y:S01]  /*29a0*/  IMAD.U32 R13, R22, 0x10000, RZ ;  /* 0x00010000160d7824 */ /* 0x021fe200078e00ff */
        /* <DEDUP_REMOVED lines=9> */
.L_x_52:
[----:B------:R-:W-:Y:S05]  /*2a40*/  BSYNC B1 ;  /* 0x0000000000017941 */ /* 0x000fea0003800000 */
.L_x_51:
        /* <DEDUP_REMOVED lines=10> */
.L_x_54:
[----:B------:R-:W-:Y:S05]  /*2af0*/  BSYNC B1 ;  /* 0x0000000000017941 */ /* 0x000fea0003800000 */
.L_x_53:
[----:B0----5:R-:W-:Y:S01]  /*2b00*/  IMAD.U32 R13, R22, 0x10000, RZ ;  /* 0x00010000160d7824 */ /* 0x021fe200078e00ff */
        /* <DEDUP_REMOVED lines=8> */
.L_x_56:
[----:B------:R-:W-:Y:S05]  /*2b90*/  BSYNC B1 ;  /* 0x0000000000017941 */ /* 0x000fea0003800000 */
.L_x_55:
        /* <DEDUP_REMOVED lines=9> */
.L_x_58:
[----:B------:R-:W-:Y:S05]  /*2c30*/  BSYNC B1 ;  /* 0x0000000000017941 */ /* 0x000fea0003800000 */
.L_x_57:
        /* <DEDUP_REMOVED lines=10> */
.L_x_60:
[----:B------:R-:W-:Y:S05]  /*2ce0*/  BSYNC B1 ;  /* 0x0000000000017941 */ /* 0x000fea0003800000 */
.L_x_59:
        /* <DEDUP_REMOVED lines=10> */
.L_x_62:
[----:B------:R-:W-:Y:S05]  /*2d90*/  BSYNC B1 ;  /* 0x0000000000017941 */ /* 0x000fea0003800000 */
.L_x_61:
        /* <DEDUP_REMOVED lines=9> */
.L_x_64:
[----:B------:R-:W-:Y:S05]  /*2e30*/  BSYNC B1 ;  /* 0x0000000000017941 */ /* 0x000fea0003800000 */
.L_x_63:
        /* <DEDUP_REMOVED lines=9> */
.L_x_66:
[----:B------:R-:W-:Y:S05]  /*2ed0*/  BSYNC B1 ;  /* 0x0000000000017941 */ /* 0x000fea0003800000 */
.L_x_65:
        /* <DEDUP_REMOVED lines=10> */
.L_x_68:
[----:B------:R-:W-:Y:S05]  /*2f80*/  BSYNC B1 ;  /* 0x0000000000017941 */ /* 0x000fea0003800000 */
.L_x_67:
        /* <DEDUP_REMOVED lines=10> */
.L_x_70:
[----:B------:R-:W-:Y:S05]  /*3030*/  BSYNC B1 ;  /* 0x0000000000017941 */ /* 0x000fea0003800000 */
.L_x_69:
        /* <DEDUP_REMOVED lines=9> */
.L_x_72:
[----:B------:R-:W-:Y:S05]  /*30d0*/  BSYNC B1 ;  /* 0x0000000000017941 */ /* 0x000fea0003800000 */
.L_x_71:
        /* <DEDUP_REMOVED lines=9> */
.L_x_74:
[----:B------:R-:W-:Y:S05]  /*3170*/  BSYNC B1 ;  /* 0x0000000000017941 */ /* 0x000fea0003800000 */
.L_x_73:
        /* <DEDUP_REMOVED lines=10> */
.L_x_76:
[----:B------:R-:W-:Y:S05]  /*3220*/  BSYNC B1 ;  /* 0x0000000000017941 */ /* 0x000fea0003800000 */
.L_x_75:
        /* <DEDUP_REMOVED lines=10> */
.L_x_78:
[----:B------:R-:W-:Y:S05]  /*32d0*/  BSYNC B1 ;  /* 0x0000000000017941 */ /* 0x000fea0003800000 */
.L_x_77:
        /* <DEDUP_REMOVED lines=9> */
.L_x_80:
[----:B------:R-:W-:Y:S05]  /*3370*/  BSYNC B1 ;  /* 0x0000000000017941 */ /* 0x000fea0003800000 */
.L_x_79:
        /* <DEDUP_REMOVED lines=9> */
.L_x_82:
[----:B------:R-:W-:Y:S05]  /*3410*/  BSYNC B1 ;  /* 0x0000000000017941 */ /* 0x000fea0003800000 */
.L_x_81:
        /* <DEDUP_REMOVED lines=10> */
.L_x_84:
[----:B------:R-:W-:Y:S05]  /*34c0*/  BSYNC B1 ;  /* 0x0000000000017941 */ /* 0x000fea0003800000 */
.L_x_83:
        /* <DEDUP_REMOVED lines=10> */
.L_x_86:
[----:B------:R-:W-:Y:S05]  /*3570*/  BSYNC B1 ;  /* 0x0000000000017941 */ /* 0x000fea0003800000 */
.L_x_85:
        /* <DEDUP_REMOVED lines=9> */
.L_x_88:
[----:B------:R-:W-:Y:S05]  /*3610*/  BSYNC B1 ;  /* 0x0000000000017941 */ /* 0x000fea0003800000 */
.L_x_87:
        /* <DEDUP_REMOVED lines=9> */
.L_x_90:
[----:B------:R-:W-:Y:S05]  /*36b0*/  BSYNC B1 ;  /* 0x0000000000017941 */ /* 0x000fea0003800000 */
.L_x_89:
        /* <DEDUP_REMOVED lines=10> */
.L_x_92:
[----:B------:R-:W-:Y:S05]  /*3760*/  BSYNC B1 ;  /* 0x0000000000017941 */ /* 0x000fea0003800000 */
.L_x_91:
        /* <DEDUP_REMOVED lines=10> */
.L_x_94:
[----:B------:R-:W-:Y:S05]  /*3810*/  BSYNC B1 ;  /* 0x0000000000017941 */ /* 0x000fea0003800000 */
.L_x_93:
        /* <DEDUP_REMOVED lines=9> */
.L_x_96:
[----:B------:R-:W-:Y:S05]  /*38b0*/  BSYNC B1 ;  /* 0x0000000000017941 */ /* 0x000fea0003800000 */
.L_x_95:
        /* <DEDUP_REMOVED lines=9> */
.L_x_98:
[----:B------:R-:W-:Y:S05]  /*3950*/  BSYNC B1 ;  /* 0x0000000000017941 */ /* 0x000fea0003800000 */
.L_x_97:
        /* <DEDUP_REMOVED lines=10> */
.L_x_100:
[----:B------:R-:W-:Y:S05]  /*3a00*/  BSYNC B1 ;  /* 0x0000000000017941 */ /* 0x000fea0003800000 */
.L_x_99:
        /* <DEDUP_REMOVED lines=10> */
.L_x_102:
[----:B------:R-:W-:Y:S05]  /*3ab0*/  BSYNC B1 ;  /* 0x0000000000017941 */ /* 0x000fea0003800000 */
.L_x_101:
        /* <DEDUP_REMOVED lines=9> */
.L_x_104:
[----:B------:R-:W-:Y:S05]  /*3b50*/  BSYNC B1 ;  /* 0x0000000000017941 */ /* 0x000fea0003800000 */
.L_x_103:
        /* <DEDUP_REMOVED lines=9> */
.L_x_106:
[----:B------:R-:W-:Y:S05]  /*3bf0*/  BSYNC B1 ;  /* 0x0000000000017941 */ /* 0x000fea0003800000 */
.L_x_105:
        /* <DEDUP_REMOVED lines=10> */
.L_x_108:
[----:B------:R-:W-:Y:S05]  /*3ca0*/  BSYNC B1 ;  /* 0x0000000000017941 */ /* 0x000fea0003800000 */
.L_x_107:
        /* <DEDUP_REMOVED lines=10> */
.L_x_110:
[----:B------:R-:W-:Y:S05]  /*3d50*/  BSYNC B1 ;  /* 0x0000000000017941 */ /* 0x000fea0003800000 */
.L_x_109:
        /* <DEDUP_REMOVED lines=9> */
.L_x_112:
[----:B------:R-:W-:Y:S05]  /*3df0*/  BSYNC B1 ;  /* 0x0000000000017941 */ /* 0x000fea0003800000 */
.L_x_111:
        /* <DEDUP_REMOVED lines=9> */
.L_x_114:
[----:B------:R-:W-:Y:S05]  /*3e90*/  BSYNC B1 ;  /* 0x0000000000017941 */ /* 0x000fea0003800000 */
.L_x_113:
        /* <DEDUP_REMOVED lines=10> */
.L_x_116:
[----:B------:R-:W-:Y:S05]  /*3f40*/  BSYNC B1 ;  /* 0x0000000000017941 */ /* 0x000fea0003800000 */
.L_x_115:
        /* <DEDUP_REMOVED lines=10> */
.L_x_118:
[----:B------:R-:W-:Y:S05]  /*3ff0*/  BSYNC B1 ;  /* 0x0000000000017941 */ /* 0x000fea0003800000 */
.L_x_117:
        /* <DEDUP_REMOVED lines=9> */
.L_x_120:
[----:B------:R-:W-:Y:S05]  /*4090*/  BSYNC B1 ;  /* 0x0000000000017941 */ /* 0x000fea0003800000 */
.L_x_119:
        /* <DEDUP_REMOVED lines=9> */
.L_x_122:
[----:B------:R-:W-:Y:S05]  /*4130*/  BSYNC B1 ;  /* 0x0000000000017941 */ /* 0x000fea0003800000 */
.L_x_121:
        /* <DEDUP_REMOVED lines=10> */
.L_x_124:
[----:B------:R-:W-:Y:S05]  /*41e0*/  BSYNC B1 ;  /* 0x0000000000017941 */ /* 0x000fea0003800000 */
.L_x_123:
        /* <DEDUP_REMOVED lines=10> */
.L_x_126:
[----:B------:R-:W-:Y:S05]  /*4290*/  BSYNC B1 ;  /* 0x0000000000017941 */ /* 0x000fea0003800000 */
.L_x_125:
        /* <DEDUP_REMOVED lines=9> */
.L_x_128:
[----:B------:R-:W-:Y:S05]  /*4330*/  BSYNC B1 ;  /* 0x0000000000017941 */ /* 0x000fea0003800000 */
.L_x_127:
        /* <DEDUP_REMOVED lines=9> */
.L_x_130:
[----:B------:R-:W-:Y:S05]  /*43d0*/  BSYNC B1 ;  /* 0x0000000000017941 */ /* 0x000fea0003800000 */
.L_x_129:
        /* <DEDUP_REMOVED lines=10> */
.L_x_132:
[----:B------:R-:W-:Y:S05]  /*4480*/  BSYNC B1 ;  /* 0x0000000000017941 */ /* 0x000fea0003800000 */
.L_x_131:
        /* <DEDUP_REMOVED lines=10> */
.L_x_134:
[----:B------:R-:W-:Y:S05]  /*4530*/  BSYNC B1 ;  /* 0x0000000000017941 */ /* 0x000fea0003800000 */
.L_x_133:
        /* <DEDUP_REMOVED lines=9> */
.L_x_136:
[----:B------:R-:W-:Y:S05]  /*45d0*/  BSYNC B1 ;  /* 0x0000000000017941 */ /* 0x000fea0003800000 */
.L_x_135:
        /* <DEDUP_REMOVED lines=9> */
.L_x_138:
[----:B------:R-:W-:Y:S05]  /*4670*/  BSYNC B1 ;  /* 0x0000000000017941 */ /* 0x000fea0003800000 */
.L_x_137:
        /* <DEDUP_REMOVED lines=10> */
.L_x_140:
[----:B------:R-:W-:Y:S05]  /*4720*/  BSYNC B1 ;  /* 0x0000000000017941 */ /* 0x000fea0003800000 */
.L_x_139:
        /* <DEDUP_REMOVED lines=10> */
.L_x_142:
[----:B------:R-:W-:Y:S05]  /*47d0*/  BSYNC B1 ;  /* 0x0000000000017941 */ /* 0x000fea0003800000 */
.L_x_141:
        /* <DEDUP_REMOVED lines=9> */
.L_x_144:
[----:B------:R-:W-:Y:S05]  /*4870*/  BSYNC B1 ;  /* 0x0000000000017941 */ /* 0x000fea0003800000 */
.L_x_143:
        /* <DEDUP_REMOVED lines=9> */
.L_x_146:
[----:B------:R-:W-:Y:S05]  /*4910*/  BSYNC B1 ;  /* 0x0000000000017941 */ /* 0x000fea0003800000 */
.L_x_145:
        /* <DEDUP_REMOVED lines=10> */
.L_x_148:
[----:B------:R-:W-:Y:S05]  /*49c0*/  BSYNC B1 ;  /* 0x0000000000017941 */ /* 0x000fea0003800000 */
.L_x_147:
        /* <DEDUP_REMOVED lines=10> */
.L_x_150:
[----:B------:R-:W-:Y:S05]  /*4a70*/  BSYNC B1 ;  /* 0x0000000000017941 */ /* 0x000fea0003800000 */
.L_x_149:
        /* <DEDUP_REMOVED lines=9> */
.L_x_152:
[----:B------:R-:W-:Y:S05]  /*4b10*/  BSYNC B1 ;  /* 0x0000000000017941 */ /* 0x000fea0003800000 */
.L_x_151:
        /* <DEDUP_REMOVED lines=9> */
.L_x_154:
[----:B------:R-:W-:Y:S05]  /*4bb0*/  BSYNC B1 ;  /* 0x0000000000017941 */ /* 0x000fea0003800000 */
.L_x_153:
        /* <DEDUP_REMOVED lines=10> */
.L_x_156:
[----:B------:R-:W-:Y:S05]  /*4c60*/  BSYNC B1 ;  /* 0x0000000000017941 */ /* 0x000fea0003800000 */
.L_x_155:
        /* <DEDUP_REMOVED lines=10> */
.L_x_158:
[----:B------:R-:W-:Y:S05]  /*4d10*/  BSYNC B1 ;  /* 0x0000000000017941 */ /* 0x000fea0003800000 */
.L_x_157:
        /* <DEDUP_REMOVED lines=9> */
.L_x_160:
[----:B------:R-:W-:Y:S05]  /*4db0*/  BSYNC B1 ;  /* 0x0000000000017941 */ /* 0x000fea0003800000 */
.L_x_159:
        /* <DEDUP_REMOVED lines=9> */
.L_x_162:
[----:B------:R-:W-:Y:S05]  /*4e50*/  BSYNC B1 ;  /* 0x0000000000017941 */ /* 0x000fea0003800000 */
.L_x_161:
        /* <DEDUP_REMOVED lines=10> */
.L_x_164:
[----:B------:R-:W-:Y:S05]  /*4f00*/  BSYNC B1 ;  /* 0x0000000000017941 */ /* 0x000fea0003800000 */
.L_x_163:
        /* <DEDUP_REMOVED lines=10> */
.L_x_166:
[----:B------:R-:W-:Y:S05]  /*4fb0*/  BSYNC B1 ;  /* 0x0000000000017941 */ /* 0x000fea0003800000 */
.L_x_165:
        /* <DEDUP_REMOVED lines=9> */
.L_x_168:
[----:B------:R-:W-:Y:S05]  /*5050*/  BSYNC B1 ;  /* 0x0000000000017941 */ /* 0x000fea0003800000 */
.L_x_167:
        /* <DEDUP_REMOVED lines=9> */
.L_x_170:
[----:B------:R-:W-:Y:S05]  /*50f0*/  BSYNC B1 ;  /* 0x0000000000017941 */ /* 0x000fea0003800000 */
.L_x_169:
        /* <DEDUP_REMOVED lines=10> */
.L_x_172:
[----:B------:R-:W-:Y:S05]  /*51a0*/  BSYNC B1 ;  /* 0x0000000000017941 */ /* 0x000fea0003800000 */
.L_x_171:
        /* <DEDUP_REMOVED lines=10> */
.L_x_174:
[----:B------:R-:W-:Y:S05]  /*5250*/  BSYNC B1 ;  /* 0x0000000000017941 */ /* 0x000fea0003800000 */
.L_x_173:
        /* <DEDUP_REMOVED lines=9> */
.L_x_176:
[----:B------:R-:W-:Y:S05]  /*52f0*/  BSYNC B1 ;  /* 0x0000000000017941 */ /* 0x000fea0003800000 */
.L_x_175:
        /* <DEDUP_REMOVED lines=9> */
.L_x_178:
[----:B------:R-:W-:Y:S05]  /*5390*/  BSYNC B1 ;  /* 0x0000000000017941 */ /* 0x000fea0003800000 */
.L_x_177:
        /* <DEDUP_REMOVED lines=10> */
.L_x_180:
[----:B------:R-:W-:Y:S05]  /*5440*/  BSYNC B1 ;  /* 0x0000000000017941 */ /* 0x000fea0003800000 */
.L_x_179:
        /* <DEDUP_REMOVED lines=10> */
.L_x_182:
[----:B------:R-:W-:Y:S05]  /*54f0*/  BSYNC B1 ;  /* 0x0000000000017941 */ /* 0x000fea0003800000 */
.L_x_181:
        /* <DEDUP_REMOVED lines=9> */
.L_x_184:
[----:B------:R-:W-:Y:S05]  /*5590*/  BSYNC B1 ;  /* 0x0000000000017941 */ /* 0x000fea0003800000 */
.L_x_183:
        /* <DEDUP_REMOVED lines=9> */
.L_x_186:
[----:B------:R-:W-:Y:S05]  /*5630*/  BSYNC B1 ;  /* 0x0000000000017941 */ /* 0x000fea0003800000 */
.L_x_185:
        /* <DEDUP_REMOVED lines=10> */
.L_x_188:
[----:B------:R-:W-:Y:S05]  /*56e0*/  BSYNC B1 ;  /* 0x0000000000017941 */ /* 0x000fea0003800000 */
.L_x_187:
        /* <DEDUP_REMOVED lines=10> */
.L_x_190:
[----:B------:R-:W-:Y:S05]  /*5790*/  BSYNC B1 ;  /* 0x0000000000017941 */ /* 0x000fea0003800000 */
.L_x_189:
        /* <DEDUP_REMOVED lines=9> */
.L_x_192:
[----:B------:R-:W-:Y:S05]  /*5830*/  BSYNC B1 ;  /* 0x0000000000017941 */ /* 0x000fea0003800000 */
.L_x_191:
        /* <DEDUP_REMOVED lines=9> */
.L_x_194:
[----:B------:R-:W-:Y:S05]  /*58d0*/  BSYNC B1 ;  /* 0x0000000000017941 */ /* 0x000fea0003800000 */
.L_x_193:
        /* <DEDUP_REMOVED lines=10> */
.L_x_196:
[----:B------:R-:W-:Y:S05]  /*5980*/  BSYNC B1 ;  /* 0x0000000000017941 */ /* 0x000fea0003800000 */
.L_x_195:
        /* <DEDUP_REMOVED lines=10> */
.L_x_198:
[----:B------:R-:W-:Y:S05]  /*5a30*/  BSYNC B1 ;  /* 0x0000000000017941 */ /* 0x000fea0003800000 */
.L_x_197:
        /* <DEDUP_REMOVED lines=9> */
.L_x_200:
[----:B------:R-:W-:Y:S05]  /*5ad0*/  BSYNC B1 ;  /* 0x0000000000017941 */ /* 0x000fea0003800000 */
.L_x_199:
        /* <DEDUP_REMOVED lines=9> */
.L_x_202:
[----:B------:R-:W-:Y:S05]  /*5b70*/  BSYNC B1 ;  /* 0x0000000000017941 */ /* 0x000fea0003800000 */
.L_x_201:
        /* <DEDUP_REMOVED lines=10> */
.L_x_204:
[----:B------:R-:W-:Y:S05]  /*5c20*/  BSYNC B1 ;  /* 0x0000000000017941 */ /* 0x000fea0003800000 */
.L_x_203:
        /* <DEDUP_REMOVED lines=10> */
.L_x_206:
[----:B------:R-:W-:Y:S05]  /*5cd0*/  BSYNC B1 ;  /* 0x0000000000017941 */ /* 0x000fea0003800000 */
.L_x_205:
        /* <DEDUP_REMOVED lines=9> */
.L_x_208:
[----:B------:R-:W-:Y:S05]  /*5d70*/  BSYNC B1 ;  /* 0x0000000000017941 */ /* 0x000fea0003800000 */
.L_x_207:
        /* <DEDUP_REMOVED lines=9> */
.L_x_210:
[----:B------:R-:W-:Y:S05]  /*5e10*/  BSYNC B1 ;  /* 0x0000000000017941 */ /* 0x000fea0003800000 */
.L_x_209:
        /* <DEDUP_REMOVED lines=10> */
.L_x_212:
[----:B------:R-:W-:Y:S05]  /*5ec0*/  BSYNC B1 ;  /* 0x0000000000017941 */ /* 0x000fea0003800000 */
.L_x_211:
        /* <DEDUP_REMOVED lines=10> */
.L_x_214:
[----:B------:R-:W-:Y:S05]  /*5f70*/  BSYNC B1 ;  /* 0x0000000000017941 */ /* 0x000fea0003800000 */
.L_x_213:
        /* <DEDUP_REMOVED lines=9> */
.L_x_216:
[----:B------:R-:W-:Y:S05]  /*6010*/  BSYNC B1 ;  /* 0x0000000000017941 */ /* 0x000fea0003800000 */
.L_x_215:
        /* <DEDUP_REMOVED lines=9> */
.L_x_218:
[----:B------:R-:W-:Y:S05]  /*60b0*/  BSYNC B1 ;  /* 0x0000000000017941 */ /* 0x000fea0003800000 */
.L_x_217:
        /* <DEDUP_REMOVED lines=10> */
.L_x_220:
[----:B------:R-:W-:Y:S05]  /*6160*/  BSYNC B1 ;  /* 0x0000000000017941 */ /* 0x000fea0003800000 */
.L_x_219:
        /* <DEDUP_REMOVED lines=10> */
.L_x_222:
[----:B------:R-:W-:Y:S05]  /*6210*/  BSYNC B1 ;  /* 0x0000000000017941 */ /* 0x000fea0003800000 */
.L_x_221:
        /* <DEDUP_REMOVED lines=9> */
.L_x_224:
[----:B------:R-:W-:Y:S05]  /*62b0*/  BSYNC B1 ;  /* 0x0000000000017941 */ /* 0x000fea0003800000 */
.L_x_223:
        /* <DEDUP_REMOVED lines=9> */
.L_x_226:
[----:B------:R-:W-:Y:S05]  /*6350*/  BSYNC B1 ;  /* 0x0000000000017941 */ /* 0x000fea0003800000 */
.L_x_225:
        /* <DEDUP_REMOVED lines=10> */
.L_x_228:
[----:B------:R-:W-:Y:S05]  /*6400*/  BSYNC B1 ;  /* 0x0000000000017941 */ /* 0x000fea0003800000 */
.L_x_227:
        /* <DEDUP_REMOVED lines=10> */
.L_x_230:
[----:B------:R-:W-:Y:S05]  /*64b0*/  BSYNC B1 ;  /* 0x0000000000017941 */ /* 0x000fea0003800000 */
.L_x_229:
        /* <DEDUP_REMOVED lines=9> */
.L_x_232:
[----:B------:R-:W-:Y:S05]  /*6550*/  BSYNC B1 ;  /* 0x0000000000017941 */ /* 0x000fea0003800000 */
.L_x_231:
        /* <DEDUP_REMOVED lines=9> */
.L_x_234:
[----:B------:R-:W-:Y:S05]  /*65f0*/  BSYNC B1 ;  /* 0x0000000000017941 */ /* 0x000fea0003800000 */
.L_x_233:
        /* <DEDUP_REMOVED lines=10> */
.L_x_236:
[----:B------:R-:W-:Y:S05]  /*66a0*/  BSYNC B1 ;  /* 0x0000000000017941 */ /* 0x000fea0003800000 */
.L_x_235:
        /* <DEDUP_REMOVED lines=10> */
.L_x_238:
[----:B------:R-:W-:Y:S05]  /*6750*/  BSYNC B1 ;  /* 0x0000000000017941 */ /* 0x000fea0003800000 */
.L_x_237:
        /* <DEDUP_REMOVED lines=9> */
.L_x_240:
[----:B------:R-:W-:Y:S05]  /*67f0*/  BSYNC B1 ;  /* 0x0000000000017941 */ /* 0x000fea0003800000 */
.L_x_239:
        /* <DEDUP_REMOVED lines=9> */
.L_x_242:
[----:B------:R-:W-:Y:S05]  /*6890*/  BSYNC B1 ;  /* 0x0000000000017941 */ /* 0x000fea0003800000 */
.L_x_241:
        /* <DEDUP_REMOVED lines=10> */
.L_x_244:
[----:B------:R-:W-:Y:S05]  /*6940*/  BSYNC B1 ;  /* 0x0000000000017941 */ /* 0x000fea0003800000 */
.L_x_243:
        /* <DEDUP_REMOVED lines=10> */
.L_x_246:
[----:B------:R-:W-:Y:S05]  /*69f0*/  BSYNC B1 ;  /* 0x0000000000017941 */ /* 0x000fea0003800000 */
.L_x_245:
        /* <DEDUP_REMOVED lines=9> */
.L_x_248:
[----:B------:R-:W-:Y:S05]  /*6a90*/  BSYNC B1 ;  /* 0x0000000000017941 */ /* 0x000fea0003800000 */
.L_x_247:
        /* <DEDUP_REMOVED lines=9> */
.L_x_250:
[----:B------:R-:W-:Y:S05]  /*6b30*/  BSYNC B1 ;  /* 0x0000000000017941 */ /* 0x000fea0003800000 */
.L_x_249:
        /* <DEDUP_REMOVED lines=10> */
.L_x_252:
[----:B------:R-:W-:Y:S05]  /*6be0*/  BSYNC B1 ;  /* 0x0000000000017941 */ /* 0x000fea0003800000 */
.L_x_251:
        /* <DEDUP_REMOVED lines=10> */
.L_x_254:
[----:B------:R-:W-:Y:S05]  /*6c90*/  BSYNC B1 ;  /* 0x0000000000017941 */ /* 0x000fea0003800000 */
.L_x_253:
        /* <DEDUP_REMOVED lines=9> */
.L_x_256:
[----:B------:R-:W-:Y:S05]  /*6d30*/  BSYNC B1 ;  /* 0x0000000000017941 */ /* 0x000fea0003800000 */
.L_x_255:
        /* <DEDUP_REMOVED lines=9> */
.L_x_258:
[----:B------:R-:W-:Y:S05]  /*6dd0*/  BSYNC B1 ;  /* 0x0000000000017941 */ /* 0x000fea0003800000 */
.L_x_257:
        /* <DEDUP_REMOVED lines=10> */
.L_x_260:
[----:B------:R-:W-:Y:S05]  /*6e80*/  BSYNC B1 ;  /* 0x0000000000017941 */ /* 0x000fea0003800000 */
.L_x_259:
        /* <DEDUP_REMOVED lines=10> */
.L_x_262:
[----:B------:R-:W-:Y:S05]  /*6f30*/  BSYNC B1 ;  /* 0x0000000000017941 */ /* 0x000fea0003800000 */
.L_x_261:
        /* <DEDUP_REMOVED lines=9> */
.L_x_264:
[----:B------:R-:W-:Y:S05]  /*6fd0*/  BSYNC B1 ;  /* 0x0000000000017941 */ /* 0x000fea0003800000 */
.L_x_263:
        /* <DEDUP_REMOVED lines=9> */
.L_x_266:
[----:B------:R-:W-:Y:S05]  /*7070*/  BSYNC B1 ;  /* 0x0000000000017941 */ /* 0x000fea0003800000 */
.L_x_265:
        /* <DEDUP_REMOVED lines=10> */
.L_x_268:
[----:B------:R-:W-:Y:S05]  /*7120*/  BSYNC B1 ;  /* 0x0000000000017941 */ /* 0x000fea0003800000 */
.L_x_267:
        /* <DEDUP_REMOVED lines=10> */
.L_x_270:
[----:B------:R-:W-:Y:S05]  /*71d0*/  BSYNC B1 ;  /* 0x0000000000017941 */ /* 0x000fea0003800000 */
.L_x_269:
        /* <DEDUP_REMOVED lines=9> */
.L_x_272:
[----:B------:R-:W-:Y:S05]  /*7270*/  BSYNC B1 ;  /* 0x0000000000017941 */ /* 0x000fea0003800000 */
.L_x_271:
        /* <DEDUP_REMOVED lines=9> */
.L_x_274:
[----:B------:R-:W-:Y:S05]  /*7310*/  BSYNC B1 ;  /* 0x0000000000017941 */ /* 0x000fea0003800000 */
.L_x_273:
        /* <DEDUP_REMOVED lines=10> */
.L_x_276:
[----:B------:R-:W-:Y:S05]  /*73c0*/  BSYNC B1 ;  /* 0x0000000000017941 */ /* 0x000fea0003800000 */
.L_x_275:
        /* <DEDUP_REMOVED lines=10> */
.L_x_278:
[----:B------:R-:W-:Y:S05]  /*7470*/  BSYNC B1 ;  /* 0x0000000000017941 */ /* 0x000fea0003800000 */
.L_x_277:
        /* <DEDUP_REMOVED lines=9> */
.L_x_280:
[----:B------:R-:W-:Y:S05]  /*7510*/  BSYNC B1 ;  /* 0x0000000000017941 */ /* 0x000fea0003800000 */
.L_x_279:
        /* <DEDUP_REMOVED lines=9> */
.L_x_282:
[----:B------:R-:W-:Y:S05]  /*75b0*/  BSYNC B1 ;  /* 0x0000000000017941 */ /* 0x000fea0003800000 */
.L_x_281:
        /* <DEDUP_REMOVED lines=10> */
.L_x_284:
[----:B------:R-:W-:Y:S05]  /*7660*/  BSYNC B1 ;  /* 0x0000000000017941 */ /* 0x000fea0003800000 */
.L_x_283:
        /* <DEDUP_REMOVED lines=10> */
.L_x_286:
[----:B------:R-:W-:Y:S05]  /*7710*/  BSYNC B1 ;  /* 0x0000000000017941 */ /* 0x000fea0003800000 */
.L_x_285:
[----:B01--45:R-:W-:Y:S01]  /*7720*/  IMAD.U32 R7, R22, 0x10000, RZ ;  /* 0x0001000016077824 */ /* 0x033fe200078e00ff */
        /* <DEDUP_REMOVED lines=8> */
.L_x_288:
[----:B------:R-:W-:Y:S05]  /*77b0*/  BSYNC B1 ;  /* 0x0000000000017941 */ /* 0x000fea0003800000 */
.L_x_287:
[----:B0----5:R-:W-:Y:S01]  /*77c0*/  IMAD.U32 R5, R22, 0x10000, RZ ;  /* 0x0001000016057824 */ /* 0x021fe200078e00ff */
[----:B------:R-:W-:Y:S01]  /*77d0*/  ISETP.GT.AND P1, PT, R3, 0x8, P1 ;  /* 0x000000080300780c */ /* 0x000fe20000f24270 */
[----:B------:R-:W-:Y:S01]  /*77e0*/  @P0 IMAD.MOV.U32 R4, RZ, RZ, R10 ;  /* 0x000000ffff040224 */ /* 0x000fe200078e000a */
[----:B------:R-:W-:Y:S01]  /*77f0*/  BSSY B1, `(.L_x_289) ;  /* 0x0000009000017945 */ /* 0x000fe20003800000 */
[----:B------:R-:W-:-:S04]  /*7800*/  FMUL R5, R5, R154 ;  /* 0x0000009a05057220 */ /* 0x000fc80000400000 */
[----:B------:R-:W-:-:S05]  /*7810*/  FFMA R5, R150, R153, R5 ;  /* 0x0000009996057223 */ /* 0x000fca0000000005 */
[----:B------:R-:W-:-:S04]  /*7820*/  F2FP.BF16.F32.PACK_AB R5, RZ, R5 ;  /* 0x00000005ff05723e */ /* 0x000fc800000010ff */
[----:B------:R-:W-:Y:S01]  /*7830*/  PRMT R2, R5, 0x7610, R2 ;  /* 0x0000761005027816 */ /* 0x000fe20000000002 */
[----:B------:R-:W-:-:S05]  /*7840*/  @P0 IMAD.MOV.U32 R5, RZ, RZ, R11 ;  /* 0x000000ffff050224 */ /* 0x000fca00078e000b */
[----:B------:R0:W-:Y:S01]  /*7850*/  @P0 STG.E.U16 desc[UR36][R4.64+0x1f0], R2 ;  /* 0x0001f00204000986 */ /* 0x0001e2000c101524 */
[----:B------:R-:W-:Y:S05]  /*7860*/  @!P1 BRA `(.L_x_290) ;  /* 0x0000000000049947 */ /* 0x000fea0003800000 */
[----:B------:R4:W5:Y:S02]  /*7870*/  LDG.E.LTC128B.U16 R22, desc[UR36][R8.64+0x1f2] ;  /* 0x0001f22408167981 */ /* 0x000964000c1e1520 */
.L_x_290:
[----:B------:R-:W-:Y:S05]  /*7880*/  BSYNC B1 ;  /* 0x0000000000017941 */ /* 0x000fea0003800000 */
.L_x_289:
[----:B------:R-:W-:Y:S05]  /*7890*/  @!P1 BRA `(.L_x_291) ;  /* 0x0000002400409947 */ /* 0x000fea0003800000 */
[----:B-----5:R-:W-:-:S04]  /*78a0*/  IMAD.U32 R3, R22, 0x10000, RZ ;  /* 0x0001000016037824 */ /* 0x020fc800078e00ff */
[----:B------:R-:W-:-:S04]  /*78b0*/  FMUL R0, R3, R154 ;  /* 0x0000009a03007220 */ /* 0x000fc80000400000 */
[----:B------:R-:W-:-:S05]  /*78c0*/  FFMA R0, R151, R153, R0 ;  /* 0x0000009997007223 */ /* 0x000fca0000000000 */
[----:B------:R-:W-:-:S05]  /*78d0*/  F2FP.BF16.F32.PACK_AB R0, RZ, R0 ;  /* 0x00000000ff00723e */ /* 0x000fca00000010ff */
[----:B------:R0:W-:Y:S01]  /*78e0*/  STG.E.U16 desc[UR36][R10.64+0x1f2], R0 ;  /* 0x0001f2000a007986 */ /* 0x0001e2000c101524 */
[----:B------:R-:W-:Y:S05]  /*78f0*/  BRA `(.L_x_291) ;  /* 0x0000002400287947 */ /* 0x000fea0003800000 */
.L_x_38:
[----:B------:R-:W-:Y:S01]  /*7900*/  ISETP.GT.AND P2, PT, R0, 0x1, PT ;  /* 0x000000010000780c */ /* 0x000fe20003f44270 */
[----:B------:R-:W-:Y:S01]  /*7910*/  ULDC.64 UR4, c[0x0][0x5c0] ;  /* 0x0001700000047ab9 */ /* 0x000fe20000000a00 */
[-C--:B------:R-:W-:Y:S01]  /*7920*/  FMUL R24, R24, R153.reuse ;  /* 0x0000009918187220 */ /* 0x080fe20000400000 */
[-C--:B------:R-:W-:Y:S01]  /*7930*/  FMUL R25, R25, R153.reuse ;  /* 0x0000009919197220 */ /* 0x080fe20000400000 */
[----:B------:R-:W-:Y:S01]  /*7940*/  ISETP.GT.AND P1, PT, R3, RZ, P2 ;  /* 0x000000ff0300720c */ /* 0x000fe20001724270 */
[-C--:B------:R-:W-:Y:S01]  /*7950*/  FMUL R26, R26, R153.reuse ;  /* 0x000000991a1a7220 */ /* 0x080fe20000400000 */
[----:B------:R-:W-:Y:S01]  /*7960*/  LEA R4, P4, R6, UR4, 0x1 ;  /* 0x0000000406047c11 */ /* 0x000fe2000f8808ff */
[-C--:B------:R-:W-:Y:S01]  /*7970*/  FMUL R27, R27, R153.reuse ;  /* 0x000000991b1b7220 */ /* 0x080fe20000400000 */
[----:B------:R-:W-:Y:S01]  /*7980*/  F2FP.BF16.F32.PACK_AB R24, RZ, R24 ;  /* 0x00000018ff18723e */ /* 0x000fe200000010ff */
[-C--:B------:R-:W-:Y:S01]  /*7990*/  FMUL R28, R28, R153.reuse ;  /* 0x000000991c1c7220 */ /* 0x080fe20000400000 */
[----:B------:R-:W-:Y:S01]  /*79a0*/  LEA.HI.X R5, R6, UR5, R181, 0x1, P4 ;  /* 0x0000000506057c11 */ /* 0x000fe2000a0f0cb5 */
[----:B------:R-:W-:Y:S01]  /*79b0*/  FMUL R29, R29, R153 ;  /* 0x000000991d1d7220 */ /* 0x000fe20000400000 */
[----:B------:R-:W-:Y:S01]  /*79c0*/  F2FP.BF16.F32.PACK_AB R25, RZ, R25 ;  /* 0x00000019ff19723e */ /* 0x000fe200000010ff */
[-C--:B------:R-:W-:Y:S01]  /*79d0*/  FMUL R30, R30, R153.reuse ;  /* 0x000000991e1e7220 */ /* 0x080fe20000400000 */
[----:B------:R-:W-:Y:S01]  /*79e0*/  ISETP.GT.AND P2, PT, R3, 0x8, P2 ;  /* 0x000000080300780c */ /* 0x000fe20001744270 */
[----:B------:R-:W-:Y:S01]  /*79f0*/  @P3 STG.E.U16 desc[UR36][R4.64], R24 ;  /* 0x0000001804003986 */ /* 0x000fe2000c101524 */
[C---:B------:R-:W-:Y:S01]  /*7a00*/  SHF.L.U64.HI R11, R10.reuse, 0x4, R11 ;  /* 0x000000040a0b7819 */ /* 0x040fe2000001020b */
[-C--:B------:R-:W-:Y:S01]  /*7a10*/  FMUL R31, R31, R153.reuse ;  /* 0x000000991f1f7220 */ /* 0x080fe20000400000 */
[----:B------:R-:W-:Y:S01]  /*7a20*/  LEA R6, P3, R10, R4, 0x4 ;  /* 0x000000040a067211 */ /* 0x000fe200078620ff */
[----:B------:R-:W-:Y:S01]  /*7a30*/  @P1 STG.E.U16 desc[UR36][R4.64+0x2], R25 ;  /* 0x0000021904001986 */ /* 0x000fe2000c101524 */
[----:B------:R-:W-:Y:S01]  /*7a40*/  ISETP.GT.AND P1, PT, R3, 0x8, P0 ;  /* 0x000000080300780c */ /* 0x000fe20000724270 */
[----:B------:R-:W-:Y:S01]  /*7a50*/  FMUL R32, R32, R153 ;  /* 0x0000009920207220 */ /* 0x000fe20000400000 */
[----:B------:R-:W-:Y:S01]  /*7a60*/  F2FP.BF16.F32.PACK_AB R26, RZ, R26 ;  /* 0x0000001aff1a723e */ /* 0x000fe200000010ff */
[----:B------:R-:W-:Y:S01]  /*7a70*/  IMAD.X R7, R11, 0x1, R5, P3 ;  /* 0x000000010b077824 */ /* 0x000fe200018e0605 */
[----:B------:R-:W-:Y:S01]  /*7a80*/  F2FP.BF16.F32.PACK_AB R27, RZ, R27 ;  /* 0x0000001bff1b723e */ /* 0x000fe200000010ff */
[-C--:B------:R-:W-:Y:S01]  /*7a90*/  FMUL R33, R33, R153.reuse ;  /* 0x0000009921217220 */ /* 0x080fe20000400000 */
[----:B------:R-:W-:Y:S01]  /*7aa0*/  ISETP.GT.AND P0, PT, R0, 0x8, PT ;  /* 0x000000080000780c */ /* 0x000fe20003f04270 */
[-C--:B------:R-:W-:Y:S01]  /*7ab0*/  FMUL R34, R34, R153.reuse ;  /* 0x0000009922227220 */ /* 0x080fe20000400000 */
[----:B------:R-:W-:Y:S01]  /*7ac0*/  F2FP.BF16.F32.PACK_AB R28, RZ, R28 ;  /* 0x0000001cff1c723e */ /* 0x000fe200000010ff */
[-C--:B------:R-:W-:Y:S01]  /*7ad0*/  FMUL R35, R35, R153.reuse ;  /* 0x0000009923237220 */ /* 0x080fe20000400000 */
[C---:B------:R-:W-:Y:S01]  /*7ae0*/  ISETP.GT.AND P4, PT, R3.reuse, RZ, P0 ;  /* 0x000000ff0300720c */ /* 0x040fe20000784270 */
[----:B------:R-:W-:Y:S01]  /*7af0*/  FMUL R36, R36, R153 ;  /* 0x0000009924247220 */ /* 0x000fe20000400000 */
[----:B------:R-:W-:Y:S01]  /*7b00*/  F2FP.BF16.F32.PACK_AB R29, RZ, R29 ;  /* 0x0000001dff1d723e */ /* 0x000fe200000010ff */
[----:B------:R-:W-:Y:S01]  /*7b10*/  @P1 STG.E.U16 desc[UR36][R6.64], R26 ;  /* 0x0000001a06001986 */ /* 0x000fe2000c101524 */
[----:B------:R-:W-:Y:S01]  /*7b20*/  ISETP.GT.AND P1, PT, R3, 0x8, P0 ;  /* 0x000000080300780c */ /* 0x000fe20000724270 */
[-C--:B------:R-:W-:Y:S01]  /*7b30*/  FMUL R37, R37, R153.reuse ;  /* 0x0000009925257220 */ /* 0x080fe20000400000 */
[----:B------:R-:W-:Y:S01]  /*7b40*/  F2FP.BF16.F32.PACK_AB R30, RZ, R30 ;  /* 0x0000001eff1e723e */ /* 0x000fe200000010ff */
[----:B------:R-:W-:Y:S01]  /*7b50*/  @P2 STG.E.U16 desc[UR36][R6.64+0x2], R27 ;  /* 0x0000021b06002986 */ /* 0x000fe2000c101524 */
[----:B------:R-:W-:Y:S01]  /*7b60*/  ISETP.GT.AND P2, PT, R0, 0x9, PT ;  /* 0x000000090000780c */ /* 0x000fe20003f44270 */
[----:B------:R-:W-:Y:S01]  /*7b70*/  FMUL R38, R38, R153 ;  /* 0x0000009926267220 */ /* 0x000fe20000400000 */
[----:B------:R-:W-:Y:S01]  /*7b80*/  F2FP.BF16.F32.PACK_AB R31, RZ, R31 ;  /* 0x0000001fff1f723e */ /* 0x000fe200000010ff */
[-C--:B------:R-:W-:Y:S01]  /*7b90*/  FMUL R39, R39, R153.reuse ;  /* 0x0000009927277220 */ /* 0x080fe20000400000 */
[C---:B------:R-:W-:Y:S01]  /*7ba0*/  ISETP.GT.AND P3, PT, R3.reuse, RZ, P2 ;  /* 0x000000ff0300720c */ /* 0x040fe20001764270 */
[----:B------:R-:W-:Y:S01]  /*7bb0*/  @P4 STG.E.U16 desc[UR36][R4.64+0x10], R28 ;  /* 0x0000101c04004986 */ /* 0x000fe2000c101524 */
[----:B------:R-:W-:Y:S01]  /*7bc0*/  ISETP.GT.AND P2, PT, R3, 0x8, P2 ;  /* 0x000000080300780c */ /* 0x000fe20001744270 */
[-C--:B------:R-:W-:Y:S01]  /*7bd0*/  FMUL R40, R40, R153.reuse ;  /* 0x0000009928287220 */ /* 0x080fe20000400000 */
[----:B------:R-:W-:Y:S01]  /*7be0*/  ISETP.GT.AND P0, PT, R0, 0x10, PT ;  /* 0x000000100000780c */ /* 0x000fe20003f04270 */
[-C--:B------:R-:W-:Y:S01]  /*7bf0*/  FMUL R41, R41, R153.reuse ;  /* 0x0000009929297220 */ /* 0x080fe20000400000 */
[----:B------:R-:W-:Y:S01]  /*7c00*/  F2FP.BF16.F32.PACK_AB R32, RZ, R32 ;  /* 0x00000020ff20723e */ /* 0x000fe200000010ff */
[-C--:B------:R-:W-:Y:S01]  /*7c10*/  FMUL R42, R42, R153.reuse ;  /* 0x000000992a2a7220 */ /* 0x080fe20000400000 */
[----:B------:R-:W-:Y:S01]  /*7c20*/  ISETP.GT.AND P4, PT, R3, RZ, P0 ;  /* 0x000000ff0300720c */ /* 0x000fe20000784270 */
[----:B------:R-:W-:Y:S01]  /*7c30*/  FMUL R43, R43, R153 ;  /* 0x000000992b2b7220 */ /* 0x000fe20000400000 */
[----:B------:R-:W-:Y:S01]  /*7c40*/  F2FP.BF16.F32.PACK_AB R33, RZ, R33 ;  /* 0x00000021ff21723e */ /* 0x000fe200000010ff */
[-C--:B------:R-:W-:Y:S01]  /*7c50*/  FMUL R44, R44, R153.reuse ;  /* 0x000000992c2c7220 */ /* 0x080fe20000400000 */
[----:B------:R-:W-:Y:S01]  /*7c60*/  F2FP.BF16.F32.PACK_AB R34, RZ, R34 ;  /* 0x00000022ff22723e */ /* 0x000fe200000010ff */
[----:B------:R-:W-:Y:S01]  /*7c70*/  @P3 STG.E.U16 desc[UR36][R4.64+0x12], R29 ;  /* 0x0000121d04003986 */ /* 0x000fe2000c101524 */
[----:B------:R-:W-:Y:S01]  /*7c80*/  ISETP.GT.AND P3, PT, R0, 0x11, PT ;  /* 0x000000110000780c */ /* 0x000fe20003f64270 */
[----:B------:R-:W-:Y:S01]  /*7c90*/  FMUL R45, R45, R153 ;  /* 0x000000992d2d7220 */ /* 0x000fe20000400000 */
[----:B------:R-:W-:Y:S01]  /*7ca0*/  F2FP.BF16.F32.PACK_AB R35, RZ, R35 ;  /* 0x00000023ff23723e */ /* 0x000fe200000010ff */
[----:B------:R-:W-:Y:S01]  /*7cb0*/  @P1 STG.E.U16 desc[UR36][R6.64+0x10], R30 ;  /* 0x0000101e06001986 */ /* 0x000fe2000c101524 */
[C---:B------:R-:W-:Y:S01]  /*7cc0*/  ISETP.GT.AND P1, PT, R3.reuse, 0x8, P0 ;  /* 0x000000080300780c */ /* 0x040fe20000724270 */
[-C--:B------:R-:W-:Y:S01]  /*7cd0*/  FMUL R46, R46, R153.reuse ;  /* 0x000000992e2e7220 */ /* 0x080fe20000400000 */
[----:B------:R-:W-:Y:S01]  /*7ce0*/  ISETP.GT.AND P0, PT, R0, 0x18, PT ;  /* 0x000000180000780c */ /* 0x000fe20003f04270 */
[----:B------:R-:W-:Y:S01]  /*7cf0*/  @P2 STG.E.U16 desc[UR36][R6.64+0x12], R31 ;  /* 0x0000121f06002986 */ /* 0x000fe2000c101524 */
[----:B------:R-:W-:Y:S01]  /*7d00*/  ISETP.GT.AND P2, PT, R3, RZ, P3 ;  /* 0x000000ff0300720c */ /* 0x000fe20001f44270 */
[-C--:B------:R-:W-:Y:S01]  /*7d10*/  FMUL R47, R47, R153.reuse ;  /* 0x000000992f2f7220 */ /* 0x080fe20000400000 */
[C---:B------:R-:W-:Y:S01]  /*7d20*/  ISETP.GT.AND P3, PT, R3.reuse, 0x8, P3 ;  /* 0x000000080300780c */ /* 0x040fe20001f64270 */
[----:B------:R-:W-:Y:S01]  /*7d30*/  @P4 STG.E.U16 desc[UR36][R4.64+0x20], R32 ;  /* 0x0000202004004986 */ /* 0x000fe2000c101524 */
[----:B------:R-:W-:Y:S01]  /*7d40*/  ISETP.GT.AND P4, PT, R3, RZ, P0 ;  /* 0x000000ff0300720c */ /* 0x000fe20000784270 */
[-C--:B------:R-:W-:Y:S01]  /*7d50*/  FMUL R48, R48, R153.reuse ;  /* 0x0000009930307220 */ /* 0x080fe20000400000 */
[----:B------:R-:W-:Y:S01]  /*7d60*/  F2FP.BF16.F32.PACK_AB R36, RZ, R36 ;  /* 0x00000024ff24723e */ /* 0x000fe200000010ff */
[----:B------:R-:W-:Y:S01]  /*7d70*/  FMUL R49, R49, R153 ;  /* 0x0000009931317220 */ /* 0x000fe20000400000 */
[----:B------:R-:W-:Y:S01]  /*7d80*/  F2FP.BF16.F32.PACK_AB R37, RZ, R37 ;  /* 0x00000025ff25723e */ /* 0x000fe200000010ff */
[-C--:B------:R-:W-:Y:S01]  /*7d90*/  FMUL R50, R50, R153.reuse ;  /* 0x0000009932327220 */ /* 0x080fe20000400000 */
[----:B------:R-:W-:Y:S01]  /*7da0*/  F2FP.BF16.F32.PACK_AB R38, RZ, R38 ;  /* 0x00000026ff26723e */ /* 0x000fe200000010ff */
[----:B------:R-:W-:Y:S01]  /*7db0*/  FMUL R51, R51, R153 ;  /* 0x0000009933337220 */ /* 0x000fe20000400000 */
[----:B------:R-:W-:Y:S01]  /*7dc0*/  F2FP.BF16.F32.PACK_AB R39, RZ, R39 ;  /* 0x00000027ff27723e */ /* 0x000fe200000010ff */
[----:B------:R-:W-:Y:S01]  /*7dd0*/  @P2 STG.E.U16 desc[UR36][R4.64+0x22], R33 ;  /* 0x0000222104002986 */ /* 0x000fe2000c101524 */
[----:B------:R-:W-:Y:S01]  /*7de0*/  F2FP.BF16.F32.PACK_AB R40, RZ, R40 ;  /* 0x00000028ff28723e */ /* 0x000fe200000010ff */
[----:B------:R-:W-:Y:S01]  /*7df0*/  FMUL R52, R52, R153 ;  /* 0x0000009934347220 */ /* 0x000fe20000400000 */
[----:B------:R-:W-:Y:S01]  /*7e00*/  F2FP.BF16.F32.PACK_AB R41, RZ, R41 ;  /* 0x00000029ff29723e */ /* 0x000fe200000010ff */
[----:B------:R-:W-:Y:S01]  /*7e10*/  @P1 STG.E.U16 desc[UR36][R6.64+0x20], R34 ;  /* 0x0000202206001986 */ /* 0x000fe2000c101524 */
[----:B------:R-:W-:Y:S01]  /*7e20*/  ISETP.GT.AND P1, PT, R3, 0x8, P0 ;  /* 0x000000080300780c */ /* 0x000fe20000724270 */
[-C--:B------:R-:W-:Y:S01]  /*7e30*/  FMUL R53, R53, R153.reuse ;  /* 0x0000009935357220 */ /* 0x080fe20000400000 */
[C---:B------:R-:W-:Y:S01]  /*7e40*/  ISETP.GT.AND P0, PT, R0.reuse, 0x20, PT ;  /* 0x000000200000780c */ /* 0x040fe20003f04270 */
[----:B------:R-:W-:Y:S01]  /*7e50*/  @P3 STG.E.U16 desc[UR36][R6.64+0x22], R35 ;  /* 0x0000222306003986 */ /* 0x000fe2000c101524 */
[----:B------:R-:W-:Y:S01]  /*7e60*/  ISETP.GT.AND P3, PT, R0, 0x19, PT ;  /* 0x000000190000780c */ /* 0x000fe20003f64270 */
[-C--:B------:R-:W-:Y:S01]  /*7e70*/  FMUL R54, R54, R153.reuse ;  /* 0x0000009936367220 */ /* 0x080fe20000400000 */
[----:B------:R-:W-:Y:S01]  /*7e80*/  F2FP.BF16.F32.PACK_AB R42, RZ, R42 ;  /* 0x0000002aff2a723e */ /* 0x000fe200000010ff */
[----:B------:R-:W-:Y:S01]  /*7e90*/  @P4 STG.E.U16 desc[UR36][R4.64+0x30], R36 ;  /* 0x0000302404004986 */ /* 0x000fe2000c101524 */
[----:B------:R-:W-:Y:S01]  /*7ea0*/  ISETP.GT.AND P2, PT, R3, RZ, P3 ;  /* 0x000000ff0300720c */ /* 0x000fe20001f44270 */
[-C--:B------:R-:W-:Y:S01]  /*7eb0*/  FMUL R55, R55, R153.reuse ;  /* 0x0000009937377220 */ /* 0x080fe20000400000 */
[C---:B------:R-:W-:Y:S01]  /*7ec0*/  ISETP.GT.AND P3, PT, R3.reuse, 0x8, P3 ;  /* 0x000000080300780c */ /* 0x040fe20001f64270 */
[-C--:B------:R-:W-:Y:S01]  /*7ed0*/  FMUL R56, R56, R153.reuse ;  /* 0x0000009938387220 */ /* 0x080fe20000400000 */
[----:B------:R-:W-:Y:S01]  /*7ee0*/  ISETP.GT.AND P4, PT, R3, RZ, P0 ;  /* 0x000000ff0300720c */ /* 0x000fe20000784270 */
[----:B------:R-:W-:Y:S01]  /*7ef0*/  FMUL R57, R57, R153 ;  /* 0x0000009939397220 */ /* 0x000fe20000400000 */
[----:B------:R-:W-:Y:S01]  /*7f00*/  F2FP.BF16.F32.PACK_AB R43, RZ, R43 ;  /* 0x0000002bff2b723e */ /* 0x000fe200000010ff */
[-C--:B------:R-:W-:Y:S01]  /*7f10*/  FMUL R58, R58, R153.reuse ;  /* 0x000000993a3a7220 */ /* 0x080fe20000400000 */
[----:B------:R-:W-:Y:S01]  /*7f20*/  F2FP.BF16.F32.PACK_AB R44, RZ, R44 ;  /* 0x0000002cff2c723e */ /* 0x000fe200000010ff */
[----:B------:R-:W-:Y:S01]  /*7f30*/  FMUL R59, R59, R153 ;  /* 0x000000993b3b7220 */ /* 0x000fe20000400000 */
[----:B------:R-:W-:Y:S01]  /*7f40*/  F2FP.BF16.F32.PACK_AB R45, RZ, R45 ;  /* 0x0000002dff2d723e */ /* 0x000fe200000010ff */
[----:B------:R-:W-:Y:S01]  /*7f50*/  FMUL R60, R60, R153 ;  /* 0x000000993c3c7220 */ /* 0x000fe20000400000 */
[----:B------:R-:W-:Y:S01]  /*7f60*/  F2FP.BF16.F32.PACK_AB R46, RZ, R46 ;  /* 0x0000002eff2e723e */ /* 0x000fe200000010ff */
[----:B------:R-:W-:Y:S01]  /*7f70*/  @P2 STG.E.U16 desc[UR36][R4.64+0x32], R37 ;  /* 0x0000322504002986 */ /* 0x000fe2000c101524 */
[----:B------:R-:W-:Y:S01]  /*7f80*/  F2FP.BF16.F32.PACK_AB R47, RZ, R47 ;  /* 0x0000002fff2f723e */ /* 0x000fe200000010ff */
[-C--:B------:R-:W-:Y:S01]  /*7f90*/  FMUL R61, R61, R153.reuse ;  /* 0x000000993d3d7220 */ /* 0x080fe20000400000 */
[----:B------:R-:W-:Y:S01]  /*7fa0*/  F2FP.BF16.F32.PACK_AB R48, RZ, R48 ;  /* 0x00000030ff30723e */ /* 0x000fe200000010ff */
[----:B------:R-:W-:Y:S01]  /*7fb0*/  @P1 STG.E.U16 desc[UR36][R6.64+0x30], R38 ;  /* 0x0000302606001986 */ /* 0x000fe2000c101524 */
[----:B------:R-:W-:Y:S01]  /*7fc0*/  ISETP.GT.AND P1, PT, R3, 0x8, P0 ;  /* 0x000000080300780c */ /* 0x000fe20000724270 */
[-C--:B------:R-:W-:Y:S01]  /*7fd0*/  FMUL R62, R62, R153.reuse ;  /* 0x000000993e3e7220 */ /* 0x080fe20000400000 */
[C---:B------:R-:W-:Y:S01]  /*7fe0*/  ISETP.GT.AND P0, PT, R0.reuse, 0x28, PT ;  /* 0x000000280000780c */ /* 0x040fe20003f04270 */
[----:B------:R-:W-:Y:S01]  /*7ff0*/  @P3 STG.E.U16 desc[UR36][R6.64+0x32], R39 ;  /* 0x0000322706003986 */ /* 0x000fe2000c101524 */
[----:B------:R-:W-:Y:S01]  /*8000*/  ISETP.GT.AND P3, PT, R0, 0x21, PT ;  /* 0x000000210000780c */ /* 0x000fe20003f64270 */
[----:B------:R-:W-:Y:S01]  /*8010*/  FMUL R63, R63, R153 ;  /* 0x000000993f3f7220 */ /* 0x000fe20000400000 */
[----:B------:R-:W-:Y:S01]  /*8020*/  F2FP.BF16.F32.PACK_AB R49, RZ, R49 ;  /* 0x00000031ff31723e */ /* 0x000fe200000010ff */
[----:B------:R-:W-:Y:S01]  /*8030*/  @P4 STG.E.U16 desc[UR36][R4.64+0x40], R40 ;  /* 0x0000402804004986 */ /* 0x000fe2000c101524 */
[C---:B------:R-:W-:Y:S01]  /*8040*/  ISETP.GT.AND P2, PT, R3.reuse, RZ, P3 ;  /* 0x000000ff0300720c */ /* 0x040fe20001f44270 */
[-C--:B------:R-:W-:Y:S01]  /*8050*/  FMUL R64, R64, R153.reuse ;  /* 0x0000009940407220 */ /* 0x080fe20000400000 */
[----:B------:R-:W-:Y:S01]  /*8060*/  ISETP.GT.AND P3, PT, R3, 0x8, P3 ;  /* 0x000000080300780c */ /* 0x000fe20001f64270 */
[-C--:B------:R-:W-:Y:S01]  /*8070*/  FMUL R65, R65, R153.reuse ;  /* 0x0000009941417220 */ /* 0x080fe20000400000 */
        /* <DEDUP_REMOVED lines=248> */
[----:B------:R-:W-:-:S02]  /*9000*/  ISETP.GT.AND P1, PT, R3, 0x8, P0 ;  /* 0x000000080300780c */ /* 0x000fc40000724270 */
[C---:B------:R-:W-:Y:S01]  /*9010*/  ISETP.GT.AND P0, PT, R0.reuse, 0x78, PT ;  /* 0x000000780000780c */ /* 0x040fe20003f04270 */
[----:B------:R-:W-:Y:S01]  /*9020*/  @P3 STG.E.U16 desc[UR36][R6.64+0xd2], R79 ;  /* 0x0000d24f06003986 */ /* 0x000fe2000c101524 */
[----:B------:R-:W-:Y:S02]  /*9030*/  ISETP.GT.AND P3, PT, R0, 0x71, PT ;  /* 0x000000710000780c */ /* 0x000fe40003f64270 */
[----:B------:R-:W-:Y:S01]  /*9040*/  F2FP.BF16.F32.PACK_AB R119, RZ, R119 ;  /* 0x00000077ff77723e */ /* 0x000fe200000010ff */
[----:B------:R-:W-:Y:S01]  /*9050*/  @P4 STG.E.U16 desc[UR36][R4.64+0xe0], R80 ;  /* 0x0000e05004004986 */ /* 0x000fe2000c101524 */
[C---:B------:R-:W-:Y:S02]  /*9060*/  ISETP.GT.AND P2, PT, R3.reuse, RZ, P3 ;  /* 0x000000ff0300720c */ /* 0x040fe40001f44270 */
[C---:B------:R-:W-:Y:S02]  /*9070*/  ISETP.GT.AND P3, PT, R3.reuse, 0x8, P3 ;  /* 0x000000080300780c */ /* 0x040fe40001f64270 */
[----:B------:R-:W-:-:S02]  /*9080*/  ISETP.GT.AND P4, PT, R3, RZ, P0 ;  /* 0x000000ff0300720c */ /* 0x000fc40000784270 */
[----:B------:R-:W-:Y:S02]  /*9090*/  F2FP.BF16.F32.PACK_AB R120, RZ, R120 ;  /* 0x00000078ff78723e */ /* 0x000fe400000010ff */
[----:B------:R-:W-:Y:S02]  /*90a0*/  F2FP.BF16.F32.PACK_AB R121, RZ, R121 ;  /* 0x00000079ff79723e */ /* 0x000fe400000010ff */
[----:B------:R-:W-:Y:S02]  /*90b0*/  F2FP.BF16.F32.PACK_AB R122, RZ, R122 ;  /* 0x0000007aff7a723e */ /* 0x000fe400000010ff */
[----:B------:R-:W-:Y:S01]  /*90c0*/  F2FP.BF16.F32.PACK_AB R123, RZ, R123 ;  /* 0x0000007bff7b723e */ /* 0x000fe200000010ff */
[----:B------:R-:W-:Y:S01]  /*90d0*/  @P2 STG.E.U16 desc[UR36][R4.64+0xe2], R81 ;  /* 0x0000e25104002986 */ /* 0x000fe2000c101524 */
[----:B------:R-:W-:Y:S02]  /*90e0*/  F2FP.BF16.F32.PACK_AB R124, RZ, R124 ;  /* 0x0000007cff7c723e */ /* 0x000fe400000010ff */
        /* <DEDUP_REMOVED lines=66> */
[----:B------:R-:W-:Y:S04]  /*9510*/  @P2 STG.E.U16 desc[UR36][R4.64+0x122], R97 ;  /* 0x0001226104002986 */ /* 0x000fe8000c101524 */
[----:B------:R-:W-:Y:S01]  /*9520*/  @P1 STG.E.U16 desc[UR36][R6.64+0x120], R98 ;  /* 0x0001206206001986 */ /* 0x000fe2000c101524 */
[----:B------:R-:W-:-:S02]  /*9530*/  ISETP.GT.AND P1, PT, R3, 0x8, P0 ;  /* 0x000000080300780c */ /* 0x000fc40000724270 */
[C---:B------:R-:W-:Y:S01]  /*9540*/  ISETP.GT.AND P0, PT, R0.reuse, 0xa0, PT ;  /* 0x000000a00000780c */ /* 0x040fe20003f04270 */
[----:B------:R-:W-:Y:S01]  /*9550*/  @P3 STG.E.U16 desc[UR36][R6.64+0x122], R99 ;  /* 0x0001226306003986 */ /* 0x000fe2000c101524 */
[----:B------:R-:W-:-:S03]  /*9560*/  ISETP.GT.AND P3, PT, R0, 0x99, PT ;  /* 0x000000990000780c */ /* 0x000fc60003f64270 */
[----:B------:R-:W-:Y:S01]  /*9570*/  @P4 STG.E.U16 desc[UR36][R4.64+0x130], R100 ;  /* 0x0001306404004986 */ /* 0x000fe2000c101524 */
[C---:B------:R-:W-:Y:S02]  /*9580*/  ISETP.GT.AND P2, PT, R3.reuse, RZ, P3 ;  /* 0x000000ff0300720c */ /* 0x040fe40001f44270 */
[C---:B------:R-:W-:Y:S02]  /*9590*/  ISETP.GT.AND P3, PT, R3.reuse, 0x8, P3 ;  /* 0x000000080300780c */ /* 0x040fe40001f64270 */
[----:B------:R-:W-:-:S09]  /*95a0*/  ISETP.GT.AND P4, PT, R3, RZ, P0 ;  /* 0x000000ff0300720c */ /* 0x000fd20000784270 */
[----:B------:R-:W-:Y:S04]  /*95b0*/  @P2 STG.E.U16 desc[UR36][R4.64+0x132], R101 ;  /* 0x0001326504002986 */ /* 0x000fe8000c101524 */
[----:B------:R-:W-:Y:S01]  /*95c0*/  @P1 STG.E.U16 desc[UR36][R6.64+0x130], R102 ;  /* 0x0001306606001986 */ /* 0x000fe2000c101524 */
[----:B------:R-:W-:Y:S02]  /*95d0*/  ISETP.GT.AND P1, PT, R3, 0x8, P0 ;  /* 0x000000080300780c */ /* 0x000fe40000724270 */
        /* <DEDUP_REMOVED lines=76> */
[C---:B------:R-:W-:Y:S02]  /*9aa0*/  ISETP.GT.AND P3, PT, R3.reuse, RZ, P0 ;  /* 0x000000ff0300720c */ /* 0x040fe40000764270 */
[----:B------:R-:W-:-:S07]  /*9ab0*/  ISETP.GT.AND P0, PT, R3, 0x8, P0 ;  /* 0x000000080300780c */ /* 0x000fce0000704270 */
[----:B------:R-:W-:Y:S04]  /*9ac0*/  @P2 STG.E.U16 desc[UR36][R4.64+0x1b2], R133 ;  /* 0x0001b28504002986 */ /* 0x000fe8000c101524 */
[----:B------:R-:W-:Y:S01]  /*9ad0*/  @P1 STG.E.U16 desc[UR36][R6.64+0x1b0], R134 ;  /* 0x0001b08606001986 */ /* 0x000fe2000c101524 */
[----:B------:R-:W-:-:S03]  /*9ae0*/  ISETP.GT.AND P1, PT, R0, 0xe8, PT ;  /* 0x000000e80000780c */ /* 0x000fc60003f24270 */
        /* <DEDUP_REMOVED lines=11> */
[C---:B------:R-:W-:Y:S02]  /*9ba0*/  ISETP.GT.AND P2, PT, R3.reuse, RZ, P0 ;  /* 0x000000ff0300720c */ /* 0x040fe40000744270 */
[----:B------:R-:W-:Y:S01]  /*9bb0*/  ISETP.GT.AND P0, PT, R3, 0x8, P0 ;  /* 0x000000080300780c */ /* 0x000fe20000704270 */
[----:B------:R-:W-:Y:S01]  /*9bc0*/  @P3 STG.E.U16 desc[UR36][R4.64+0x1d0], R140 ;  /* 0x0001d08c04003986 */ /* 0x000fe2000c101524 */
[----:B------:R-:W-:-:S04]  /*9bd0*/  ISETP.GT.AND P3, PT, R0, 0xf0, PT ;  /* 0x000000f00000780c */ /* 0x000fc80003f64270 */
[C---:B------:R-:W-:Y:S02]  /*9be0*/  ISETP.GT.AND P4, PT, R3.reuse, RZ, P3 ;  /* 0x000000ff0300720c */ /* 0x040fe40001f84270 */
[----:B------:R-:W-:-:S03]  /*9bf0*/  ISETP.GT.AND P3, PT, R3, 0x8, P3 ;  /* 0x000000080300780c */ /* 0x000fc60001f64270 */
[----:B------:R-:W-:Y:S01]  /*9c00*/  @P2 STG.E.U16 desc[UR36][R4.64+0x1d2], R141 ;  /* 0x0001d28d04002986 */ /* 0x000fe2000c101524 */
[----:B------:R-:W-:-:S03]  /*9c10*/  ISETP.GT.AND P2, PT, R0, 0xf8, PT ;  /* 0x000000f80000780c */ /* 0x000fc60003f44270 */
[----:B------:R-:W-:Y:S01]  /*9c20*/  @P1 STG.E.U16 desc[UR36][R6.64+0x1d0], R142 ;  /* 0x0001d08e06001986 */ /* 0x000fe2000c101524 */
[----:B------:R-:W-:-:S03]  /*9c30*/  ISETP.GT.AND P1, PT, R0, 0xf9, PT ;  /* 0x000000f90000780c */ /* 0x000fc60003f24270 */
[----:B------:R-:W-:Y:S01]  /*9c40*/  @P0 STG.E.U16 desc[UR36][R6.64+0x1d2], R143 ;  /* 0x0001d28f06000986 */ /* 0x000fe2000c101524 */
[----:B------:R-:W-:-:S03]  /*9c50*/  ISETP.GT.AND P0, PT, R0, 0xf1, PT ;  /* 0x000000f10000780c */ /* 0x000fc60003f04270 */
[----:B------:R-:W-:Y:S01]  /*9c60*/  @P4 STG.E.U16 desc[UR36][R4.64+0x1e0], R144 ;  /* 0x0001e09004004986 */ /* 0x000fe2000c101524 */
[C---:B------:R-:W-:Y:S02]  /*9c70*/  ISETP.GT.AND P4, PT, R3.reuse, RZ, P0 ;  /* 0x000000ff0300720c */ /* 0x040fe40000784270 */
[----:B------:R-:W-:-:S11]  /*9c80*/  ISETP.GT.AND P0, PT, R3, 0x8, P0 ;  /* 0x000000080300780c */ /* 0x000fd60000704270 */
[----:B------:R-:W-:Y:S01]  /*9c90*/  @P4 STG.E.U16 desc[UR36][R4.64+0x1e2], R145 ;  /* 0x0001e29104004986 */ /* 0x000fe2000c101524 */
[C---:B------:R-:W-:Y:S01]  /*9ca0*/  ISETP.GT.AND P4, PT, R3.reuse, RZ, P2 ;  /* 0x000000ff0300720c */ /* 0x040fe20001784270 */
[----:B------:R-:W-:Y:S01]  /*9cb0*/  @P0 IMAD.MOV.U32 R2, RZ, RZ, R6 ;  /* 0x000000ffff020224 */ /* 0x000fe200078e0006 */
[C---:B------:R-:W-:Y:S01]  /*9cc0*/  ISETP.GT.AND P2, PT, R3.reuse, 0x8, P2 ;  /* 0x000000080300780c */ /* 0x040fe20001744270 */
[----:B------:R-:W-:Y:S01]  /*9cd0*/  @P3 STG.E.U16 desc[UR36][R6.64+0x1e0], R146 ;  /* 0x0001e09206003986 */ /* 0x000fe2000c101524 */
[C---:B------:R-:W-:Y:S02]  /*9ce0*/  ISETP.GT.AND P3, PT, R3.reuse, RZ, P1 ;  /* 0x000000ff0300720c */ /* 0x040fe40000f64270 */
[----:B------:R-:W-:Y:S01]  /*9cf0*/  ISETP.GT.AND P1, PT, R3, 0x8, P1 ;  /* 0x000000080300780c */ /* 0x000fe20000f24270 */
[----:B------:R-:W-:-:S05]  /*9d00*/  @P0 IMAD.MOV.U32 R3, RZ, RZ, R7 ;  /* 0x000000ffff030224 */ /* 0x000fca00078e0007 */
[----:B------:R0:W-:Y:S02]  /*9d10*/  @P0 STG.E.U16 desc[UR36][R2.64+0x1e2], R147 ;  /* 0x0001e29302000986 */ /* 0x0001e4000c101524 */
[----:B0-----:R-:W-:Y:S02]  /*9d20*/  @P4 IMAD.MOV.U32 R2, RZ, RZ, R4 ;  /* 0x000000ffff024224 */ /* 0x001fe400078e0004 */
[----:B------:R-:W-:-:S05]  /*9d30*/  @P4 IMAD.MOV.U32 R3, RZ, RZ, R5 ;  /* 0x000000ffff034224 */ /* 0x000fca00078e0005 */
[----:B------:R0:W-:Y:S04]  /*9d40*/  @P4 STG.E.U16 desc[UR36][R2.64+0x1f0], R148 ;  /* 0x0001f09402004986 */ /* 0x0001e8000c101524 */
[----:B------:R1:W-:Y:S01]  /*9d50*/  @P3 STG.E.U16 desc[UR36][R4.64+0x1f2], R149 ;  /* 0x0001f29504003986 */ /* 0x0003e2000c101524 */
[----:B0-----:R-:W-:Y:S02]  /*9d60*/  @P2 IMAD.MOV.U32 R2, RZ, RZ, R6 ;  /* 0x000000ffff022224 */ /* 0x001fe400078e0006 */
[----:B------:R-:W-:-:S05]  /*9d70*/  @P2 IMAD.MOV.U32 R3, RZ, RZ, R7 ;  /* 0x000000ffff032224 */ /* 0x000fca00078e0007 */
[----:B------:R1:W-:Y:S04]  /*9d80*/  @P2 STG.E.U16 desc[UR36][R2.64+0x1f0], R150 ;  /* 0x0001f09602002986 */ /* 0x0003e8000c101524 */
[----:B------:R1:W-:Y:S02]  /*9d90*/  @P1 STG.E.U16 desc[UR36][R6.64+0x1f2], R151 ;  /* 0x0001f29706001986 */ /* 0x0003e4000c101524 */
.L_x_291:
[----:B------:R-:W-:Y:S05]  /*9da0*/  BSYNC B0 ;  /* 0x0000000000007941 */ /* 0x000fea0003800000 */
.L_x_37:
[----:B01----:R-:W2:Y:S01]  /*9db0*/  LDL.64 R2, [R1] ;  /* 0x0000000001027983 */ /* 0x003ea20000100a00 */
[----:B------:R-:W-:Y:S01]  /*9dc0*/  ULDC.64 UR4, c[0x0][0x650] ;  /* 0x0001940000047ab9 */ /* 0x000fe20000000a00 */
[----:B------:R0:W-:Y:S01]  /*9dd0*/  SYNCS.ARRIVE.TRANS64.A1T0 RZ, [R162+UR45], RZ ;  /* 0x000000ffa2ff79a7 */ /* 0x0001e2000810002d */
[----:B------:R-:W-:Y:S01]  /*9de0*/  PRMT R0, RZ, 0x7610, R0 ;  /* 0x00007610ff007816 */ /* 0x000fe20000000000 */
[----:B------:R-:W-:Y:S02]  /*9df0*/  IMAD.MOV.U32 R19, RZ, RZ, -0x1 ;  /* 0xffffffffff137424 */ /* 0x000fe400078e00ff */
[----:B-----5:R-:W-:Y:S01]  /*9e00*/  IMAD.MOV.U32 R22, RZ, RZ, -0x1 ;  /* 0xffffffffff167424 */ /* 0x020fe200078e00ff */
[----:B--2---:R-:W-:-:S04]  /*9e10*/  LEA R18, P0, R2, R18, 0x1 ;  /* 0x0000001202127211 */ /* 0x004fc800078008ff */
[----:B------:R-:W-:Y:S01]  /*9e20*/  LEA.HI.X R17, R2, R17, R23, 0x1, P0 ;  /* 0x0000001102117211 */ /* 0x000fe200000f0c17 */
[----:B------:R-:W-:Y:S01]  /*9e30*/  IMAD.MOV.U32 R2, RZ, RZ, -0x1 ;  /* 0xffffffffff027424 */ /* 0x000fe200078e00ff */
[----:B------:R-:W-:-:S04]  /*9e40*/  ISETP.GE.U32.AND P0, PT, R18, UR4, PT ;  /* 0x0000000412007c0c */ /* 0x000fc8000bf06070 */
[----:B------:R-:W-:-:S13]  /*9e50*/  ISETP.GE.U32.AND.EX P0, PT, R17, UR5, PT, P0 ;  /* 0x0000000511007c0c */ /* 0x000fda000bf06100 */
[----:B0-----:R-:W-:Y:S05]  /*9e60*/  @P0 BRA `(.L_x_292) ;  /* 0x0000000400700947 */ /* 0x001fea0003800000 */
[----:B------:R-:W0:Y:S01]  /*9e70*/  S2R R10, SR_CTAID.X ;  /* 0x00000000000a7919 */ /* 0x000e220000002500 */
[----:B---34-:R-:W1:Y:S01]  /*9e80*/  LDC.64 R8, c[0x0][0x628] ;  /* 0x00018a00ff087b82 */ /* 0x018e620000000a00 */
[----:B------:R-:W-:Y:S01]  /*9e90*/  ULDC UR4, c[0x0][0x150] ;  /* 0x0000540000047ab9 */ /* 0x000fe20000000800 */
[----:B------:R-:W-:Y:S01]  /*9ea0*/  IMAD.MOV.U32 R6, RZ, RZ, R18 ;  /* 0x000000ffff067224 */ /* 0x000fe200078e0012 */
[----:B------:R-:W2:Y:S01]  /*9eb0*/  S2R R20, SR_CTAID.Y ;  /* 0x0000000000147919 */ /* 0x000ea20000002600 */
[----:B------:R-:W-:-:S04]  /*9ec0*/  IMAD.MOV.U32 R7, RZ, RZ, R17 ;  /* 0x000000ffff077224 */ /* 0x000fc800078e0011 */
[----:B------:R-:W3:Y:S08]  /*9ed0*/  LDC R15, c[0x0][0x144] ;  /* 0x00005100ff0f7b82 */ /* 0x000ef00000000800 */
[----:B------:R-:W4:Y:S08]  /*9ee0*/  LDC R0, c[0x0][0x630] ;  /* 0x00018c00ff007b82 */ /* 0x000f300000000800 */
[----:B------:R-:W2:Y:S01]  /*9ef0*/  LDC.64 R12, c[0x0][0x620] ;  /* 0x00018800ff0c7b82 */ /* 0x000ea20000000a00 */
[----:B-1----:R-:W-:-:S04]  /*9f00*/  ISETP.NE.U32.AND P0, PT, R8, RZ, PT ;  /* 0x000000ff0800720c */ /* 0x002fc80003f05070 */
[----:B------:R-:W-:Y:S02]  /*9f10*/  ISETP.NE.AND.EX P0, PT, R9, RZ, PT, P0 ;  /* 0x000000ff0900720c */ /* 0x000fe40003f05300 */
[----:B0-----:R-:W-:-:S05]  /*9f20*/  I2FP.F32.U32 R2, R10 ;  /* 0x0000000a00027245 */ /* 0x001fca0000201000 */
[----:B------:R-:W-:-:S04]  /*9f30*/  FMUL R2, R2, UR4 ;  /* 0x0000000402027c20 */ /* 0x000fc80008400000 */
[----:B------:R0:W1:Y:S02]  /*9f40*/  F2I.U32.TRUNC.NTZ R14, R2 ;  /* 0x00000002000e7305 */ /* 0x000064000020f000 */
[----:B---34-:R-:W-:Y:S05]  /*9f50*/  @!P0 BRA `(.L_x_293) ;  /* 0x0000000000288947 */ /* 0x018fea0003800000 */
[----:B------:R-:W3:Y:S02]  /*9f60*/  LDC R3, c[0x0][0x634] ;  /* 0x00018d00ff037b82 */ /* 0x000ee40000000800 */
[----:B---3--:R-:W-:-:S05]  /*9f70*/  IADD3 R7, P0, R18, R3, RZ ;  /* 0x0000000312077210 */ /* 0x008fca0007f1e0ff */
[----:B------:R-:W-:-:S04]  /*9f80*/  IMAD.X R11, RZ, RZ, R17, P0 ;  /* 0x000000ffff0b7224 */ /* 0x000fc800000e0611 */
[----:B0-----:R-:W-:-:S04]  /*9f90*/  IMAD.WIDE.U32 R2, R11, R8, RZ ;  /* 0x000000080b027225 */ /* 0x001fc800078e00ff */
[----:B------:R-:W-:-:S04]  /*9fa0*/  IMAD.WIDE.U32 R4, P0, R7, R9, R2 ;  /* 0x0000000907047225 */ /* 0x000fc80007800002 */
[----:B------:R-:W-:-:S04]  /*9fb0*/  IMAD.WIDE.U32 R2, R7, R8, RZ ;  /* 0x0000000807027225 */ /* 0x000fc800078e00ff */
[----:B------:R-:W-:Y:S01]  /*9fc0*/  IMAD.X R7, RZ, RZ, RZ, P0 ;  /* 0x000000ffff077224 */ /* 0x000fe200000e06ff */
[----:B------:R-:W-:Y:S01]  /*9fd0*/  IADD3 RZ, P0, R3, R4, RZ ;  /* 0x0000000403ff7210 */ /* 0x000fe20007f1e0ff */
[----:B------:R-:W-:-:S04]  /*9fe0*/  IMAD.MOV.U32 R6, RZ, RZ, R5 ;  /* 0x000000ffff067224 */ /* 0x000fc800078e0005 */
[----:B------:R-:W-:-:S08]  /*9ff0*/  IMAD.WIDE.U32.X R6, R11, R9, R6, P0 ;  /* 0x000000090b067225 */ /* 0x000fd000000e0406 */
.L_x_293:
[----:B------:R-:W3:Y:S01]  /*a000*/  LDC.64 R26, c[0x0][0x640] ;  /* 0x00019000ff1a7b82 */ /* 0x000ee20000000a00 */
[-C--:B------:R-:W-:Y:S01]  /*a010*/  SHF.R.U64 R11, R6, R0.reuse, R7 ;  /* 0x00000000060b7219 */ /* 0x080fe20000001207 */
[----:B------:R-:W-:Y:S01]  /*a020*/  IMAD.MOV.U32 R19, RZ, RZ, R17 ;  /* 0x000000ffff137224 */ /* 0x000fe200078e0011 */
[----:B------:R-:W-:Y:S01]  /*a030*/  SHF.R.U32.HI R0, RZ, R0, R7 ;  /* 0x00000000ff007219 */ /* 0x000fe20000011607 */
[----:B-1----:R-:W-:Y:S01]  /*a040*/  IMAD.MOV R14, RZ, RZ, -R14 ;  /* 0x000000ffff0e7224 */ /* 0x002fe200078e0a0e */
[----:B------:R-:W-:Y:S01]  /*a050*/  IADD3 R5, P0, RZ, -R11, RZ ;  /* 0x8000000bff057210 */ /* 0x000fe20007f1e0ff */
[----:B------:R-:W-:Y:S01]  /*a060*/  ULDC UR4, c[0x0][0x154] ;  /* 0x0000550000047ab9 */ /* 0x000fe20000000800 */
[----:B------:R-:W-:Y:S01]  /*a070*/  IMAD.MOV.U32 R7, RZ, RZ, 0x1 ;  /* 0x00000001ff077424 */ /* 0x000fe200078e00ff */
[----:B------:R-:W1:Y:S01]  /*a080*/  LDC R4, c[0x0][0x618] ;  /* 0x00018600ff047b82 */ /* 0x000e620000000800 */
[----:B------:R-:W-:Y:S02]  /*a090*/  IMAD R22, R15, R14, R10 ;  /* 0x0000000e0f167224 */ /* 0x000fe400078e020a */
[----:B------:R-:W-:-:S04]  /*a0a0*/  IMAD.X R3, RZ, RZ, ~R0, P0 ;  /* 0x000000ffff037224 */ /* 0x000fc800000e0e00 */
[-C--:B--2---:R-:W-:Y:S01]  /*a0b0*/  IMAD R0, R3, R12.reuse, RZ ;  /* 0x0000000c03007224 */ /* 0x084fe200078e02ff */
[----:B------:R-:W2:Y:S01]  /*a0c0*/  LDC R6, c[0x0][0x608] ;  /* 0x00018200ff067b82 */ /* 0x000ea20000000800 */
[----:B0-----:R-:W-:-:S04]  /*a0d0*/  IMAD.WIDE.U32 R2, R5, R12, R18 ;  /* 0x0000000c05027225 */ /* 0x001fc800078e0012 */
[----:B------:R-:W-:Y:S01]  /*a0e0*/  IMAD R5, R5, R13, R0 ;  /* 0x0000000d05057224 */ /* 0x000fe200078e0200 */
[----:B------:R-:W-:Y:S02]  /*a0f0*/  I2FP.F32.U32 R0, R20 ;  /* 0x0000001400007245 */ /* 0x000fe40000201000 */
[----:B------:R-:W0:Y:S01]  /*a100*/  LDC R24, c[0x0][0x658] ;  /* 0x00019600ff187b82 */ /* 0x000e220000000800 */
[----:B------:R-:W-:Y:S01]  /*a110*/  IMAD.IADD R3, R3, 0x1, R5 ;  /* 0x0000000103037824 */ /* 0x000fe200078e0205 */
[----:B---3--:R-:W-:Y:S01]  /*a120*/  ISETP.NE.U32.AND P0, PT, R26, RZ, PT ;  /* 0x000000ff1a00720c */ /* 0x008fe20003f05070 */
[----:B------:R-:W-:Y:S01]  /*a130*/  FMUL R0, R0, UR4 ;  /* 0x0000000400007c20 */ /* 0x000fe20008400000 */
[----:B------:R-:W-:Y:S02]  /*a140*/  IMAD.MOV.U32 R5, RZ, RZ, -0x1 ;  /* 0xffffffffff057424 */ /* 0x000fe400078e00ff */
[----:B------:R-:W-:Y:S01]  /*a150*/  ISETP.NE.AND.EX P0, PT, R27, RZ, PT, P0 ;  /* 0x000000ff1b00720c */ /* 0x000fe20003f05300 */
[----:B------:R3:W4:Y:S01]  /*a160*/  F2I.U32.TRUNC.NTZ R12, R0 ;  /* 0x00000000000c7305 */ /* 0x000722000020f000 */
[----:B------:R-:W3:Y:S01]  /*a170*/  LDC R15, c[0x0][0x148] ;  /* 0x00005200ff0f7b82 */ /* 0x000ee20000000800 */
[----:B-1----:R-:W-:-:S02]  /*a180*/  SHF.R.U64 R10, R2, R4, R3 ;  /* 0x00000004020a7219 */ /* 0x002fc40000001203 */
[----:B------:R-:W-:-:S05]  /*a190*/  SHF.R.U32.HI R3, RZ, R4, R3 ;  /* 0x00000004ff037219 */ /* 0x000fca0000011603 */
[----:B------:R-:W1:Y:S01]  /*a1a0*/  LDC R14, c[0x0][0x600] ;  /* 0x00018000ff0e7b82 */ /* 0x000e620000000800 */
[-CC-:B--2---:R-:W-:Y:S02]  /*a1b0*/  SHF.R.U64 R8, R10, R6.reuse, R3.reuse ;  /* 0x000000060a087219 */ /* 0x184fe40000001203 */
[----:B------:R-:W-:-:S05]  /*a1c0*/  SHF.R.U32.HI R3, RZ, R6, R3 ;  /* 0x00000006ff037219 */ /* 0x000fca0000011603 */
[----:B------:R-:W2:Y:S01]  /*a1d0*/  LDC R21, c[0x0][0x648] ;  /* 0x00019200ff157b82 */ /* 0x000ea20000000800 */
[-CC-:B0-----:R-:W-:Y:S02]  /*a1e0*/  SHF.R.U64 R13, R8, R24.reuse, R3.reuse ;  /* 0x00000018080d7219 */ /* 0x181fe40000001203 */
[-C--:B------:R-:W-:Y:S02]  /*a1f0*/  SHF.L.U32 R5, R5, R24.reuse, RZ ;  /* 0x0000001805057219 */ /* 0x080fe400000006ff */
[-C--:B------:R-:W-:Y:S01]  /*a200*/  SHF.R.U32.HI R3, RZ, R24.reuse, R3 ;  /* 0x00000018ff037219 */ /* 0x080fe20000011603 */
[----:B------:R-:W-:Y:S01]  /*a210*/  IMAD.MOV.U32 R2, RZ, RZ, R13 ;  /* 0x000000ffff027224 */ /* 0x000fe200078e000d */
[----:B------:R-:W-:Y:S01]  /*a220*/  SHF.L.U32 R24, R7, R24, RZ ;  /* 0x0000001807187219 */ /* 0x000fe200000006ff */
[----:B------:R-:W0:Y:S01]  /*a230*/  LDC R25, c[0x0][0x638] ;  /* 0x00018e00ff197b82 */ /* 0x000e220000000800 */
[----:B------:R-:W-:-:S07]  /*a240*/  LOP3.LUT R19, RZ, R5, RZ, 0x33, !PT ;  /* 0x00000005ff137212 */ /* 0x000fce00078e33ff */
[----:B------:R-:W0:Y:S01]  /*a250*/  LDC R28, c[0x0][0x610] ;  /* 0x00018400ff1c7b82 */ /* 0x000e220000000800 */
[----:B----4-:R-:W-:Y:S05]  /*a260*/  @!P0 BRA `(.L_x_294) ;  /* 0x0000000000288947 */ /* 0x010fea0003800000 */
[----:B---3--:R-:W3:Y:S02]  /*a270*/  LDC R0, c[0x0][0x64c] ;  /* 0x00019300ff007b82 */ /* 0x008ee40000000800 */
[----:B---3--:R-:W-:-:S05]  /*a280*/  IADD3 R7, P0, R13, R0, RZ ;  /* 0x000000000d077210 */ /* 0x008fca0007f1e0ff */
        /* <DEDUP_REMOVED lines=8> */
.L_x_294:
[----:B------:R-:W4:Y:S01]  /*a310*/  LDC R4, c[0x0][0x65c] ;  /* 0x00019700ff047b82 */ /* 0x000f220000000800 */
[----:B--23--:R-:W-:Y:S01]  /*a320*/  SHF.R.U64 R0, R2, R21, R3 ;  /* 0x0000001502007219 */ /* 0x00cfe20000001203 */
[----:B-1----:R-:W-:Y:S01]  /*a330*/  VIADD R3, R14, 0xffffffff ;  /* 0xffffffff0e037836 */ /* 0x002fe20000000000 */
[----:B------:R-:W-:Y:S01]  /*a340*/  LOP3.LUT R19, R8, R19, RZ, 0xc0, !PT ;  /* 0x0000001308137212 */ /* 0x000fe200078ec0ff */
[----:B------:R-:W-:Y:S02]  /*a350*/  IMAD.MOV R12, RZ, RZ, -R12 ;  /* 0x000000ffff0c7224 */ /* 0x000fe400078e0a0c */
[----:B------:R-:W-:Y:S01]  /*a360*/  IMAD.MOV R2, RZ, RZ, -R0 ;  /* 0x000000ffff027224 */ /* 0x000fe200078e0a00 */
[----:B------:R-:W-:Y:S01]  /*a370*/  LOP3.LUT R3, R10, R3, RZ, 0xc0, !PT ;  /* 0x000000030a037212 */ /* 0x000fe200078ec0ff */
[----:B------:R-:W-:Y:S02]  /*a380*/  IMAD R19, R24, R0, R19 ;  /* 0x0000000018137224 */ /* 0x000fe400078e0213 */
[----:B0-----:R-:W-:-:S04]  /*a390*/  IMAD R0, R2, R25, R13 ;  /* 0x0000001902007224 */ /* 0x001fc800078e020d */
[----:B------:R-:W-:Y:S01]  /*a3a0*/  IMAD R2, R0, R14, R3 ;  /* 0x0000000e00027224 */ /* 0x000fe200078e0203 */
[----:B----4-:R-:W-:Y:S01]  /*a3b0*/  ISETP.NE.AND P0, PT, R4, 0x1, PT ;  /* 0x000000010400780c */ /* 0x010fe20003f05270 */
[----:B------:R-:W-:-:S05]  /*a3c0*/  IMAD.MOV.U32 R4, RZ, RZ, 0x1 ;  /* 0x00000001ff047424 */ /* 0x000fca00078e00ff */
[----:B------:R-:W-:-:S07]  /*a3d0*/  PRMT R0, R4, 0x7610, R0 ;  /* 0x0000761004007816 */ /* 0x000fce0000000000 */
[----:B------:R-:W-:-:S04]  /*a3e0*/  @P0 IMAD R22, R15, R12, R20 ;  /* 0x0000000c0f160224 */ /* 0x000fc800078e0214 */
[----:B------:R-:W-:-:S05]  /*a3f0*/  IMAD R19, R19, R28, R22 ;  /* 0x0000001c13137224 */ /* 0x000fca00078e0216 */
[----:B------:R-:W-:Y:S02]  /*a400*/  SEL R22, R2, R19, !P0 ;  /* 0x0000001302167207 */ /* 0x000fe40004000000 */
[----:B------:R-:W-:Y:S01]  /*a410*/  SEL R19, R19, R2, !P0 ;  /* 0x0000000213137207 */ /* 0x000fe20004000000 */
[----:B------:R-:W-:-:S07]  /*a420*/  IMAD.MOV.U32 R2, RZ, RZ, R11 ;  /* 0x000000ffff027224 */ /* 0x000fce00078e000b */
.L_x_292:
[----:B------:R-:W-:Y:S02]  /*a430*/  LOP3.LUT P0, RZ, R0, 0xff, RZ, 0xc0, !PT ;  /* 0x000000ff00ff7812 */ /* 0x000fe4000780c0ff */
[----:B------:R-:W-:-:S11]  /*a440*/  LOP3.LUT R175, R175, 0x1, RZ, 0x3c, !PT ;  /* 0x00000001afaf7812 */ /* 0x000fd600078e3cff */
[----:B------:R-:W-:Y:S05]  /*a450*/  @P0 BRA `(.L_x_295) ;  /* 0xffffff7000b40947 */ /* 0x000fea000383ffff */
[----:B------:R-:W-:Y:S05]  /*a460*/  EXIT ;  /* 0x000000000000794d */ /* 0x000fea0003800000 */
.L_x_18:
[----:B------:R-:W-:-:S08]  /*a470*/  ISETP.NE.AND P0, PT, R5, RZ, PT ;  /* 0x000000ff0500720c */ /* 0x000fd00003f05270 */
[----:B0-2---:R-:W0:-:S00]  /*a480*/  USETMAXREG.DEALLOC.CTAPOOL 0x28 ;  /* 0x00000028000079c8 */ /* 0x005e0000080e0500 */
[----:B------:R-:W-:Y:S05]  /*a490*/  @P0 EXIT ;  /* 0x000000000000094d */ /* 0x000fea0003800000 */
[----:B0-----:R-:W-:Y:S01]  /*a4a0*/  LOP3.LUT P0, RZ, R8, 0xff, RZ, 0xc0, !PT ;  /* 0x000000ff08ff7812 */ /* 0x001fe2000780c0ff */
[----:B------:R-:W-:Y:S02]  /*a4b0*/  IMAD.MOV.U32 R0, RZ, RZ, 0x1 ;  /* 0x00000001ff007424 */ /* 0x000fe400078e00ff */
[----:B------:R-:W-:-:S10]  /*a4c0*/  IMAD.MOV.U32 R8, RZ, RZ, RZ ;  /* 0x000000ffff087224 */ /* 0x000fd400078e00ff */
[----:B------:R-:W-:Y:S05]  /*a4d0*/  @!P0 BRA `(.L_x_296) ;  /* 0x0000000c00388947 */ /* 0x000fea0003800000 */
[----:B------:R-:W0:Y:S01]  /*a4e0*/  S2UR UR8, SR_CgaCtaId ;  /* 0x00000000000879c3 */ /* 0x000e220000008800 */
[----:B------:R-:W-:Y:S01]  /*a4f0*/  LOP3.LUT P0, RZ, R4, 0x1f, RZ, 0xc0, !PT ;  /* 0x0000001f04ff7812 */ /* 0x000fe2000780c0ff */
[----:B------:R-:W-:Y:S01]  /*a500*/  ULDC UR5, c[0x0][0x658] ;  /* 0x0001960000057ab9 */ /* 0x000fe20000000800 */
[----:B------:R-:W-:Y:S01]  /*a510*/  UMOV UR6, 0xffffffff ;  /* 0xffffffff00067882 */ /* 0x000fe20000000000 */
[----:B------:R-:W-:Y:S01]  /*a520*/  BSSY B0, `(.L_x_296) ;  /* 0x00000c9000007945 */ /* 0x000fe20003800000 */
[----:B------:R-:W-:Y:S01]  /*a530*/  USHF.L.U32 UR6, UR6, UR5, URZ ;  /* 0x0000000506067299 */ /* 0x000fe2000800063f */
[C---:B------:R-:W-:Y:S01]  /*a540*/  ISETP.NE.AND P2, PT, R3.reuse, RZ, PT ;  /* 0x000000ff0300720c */ /* 0x040fe20003f45270 */
[----:B------:R-:W-:Y:S01]  /*a550*/  IMAD.MOV.U32 R9, RZ, RZ, 0x1 ;  /* 0x00000001ff097424 */ /* 0x000fe200078e00ff */
[----:B------:R-:W-:Y:S01]  /*a560*/  ISETP.NE.OR P0, PT, R3, RZ, !P0 ;  /* 0x000000ff0300720c */ /* 0x000fe20004705670 */
[----:B------:R-:W-:Y:S01]  /*a570*/  IMAD.MOV.U32 R0, RZ, RZ, 0x1 ;  /* 0x00000001ff007424 */ /* 0x000fe200078e00ff */
[----:B------:R-:W-:Y:S01]  /*a580*/  LOP3.LUT R6, R16, 0x2, RZ, 0xfc, !PT ;  /* 0x0000000210067812 */ /* 0x000fe200078efcff */
[----:B------:R-:W-:Y:S01]  /*a590*/  IMAD.MOV.U32 R8, RZ, RZ, RZ ;  /* 0x000000ffff087224 */ /* 0x000fe200078e00ff */
[----:B------:R-:W-:Y:S01]  /*a5a0*/  ULDC UR4, c[0x0][0x600] ;  /* 0x0001800000047ab9 */ /* 0x000fe20000000800 */
[----:B------:R-:W-:Y:S01]  /*a5b0*/  UMOV UR7, 0x1 ;  /* 0x0000000100077882 */ /* 0x000fe20000000000 */
[----:B------:R-:W-:-:S02]  /*a5c0*/  UIADD3 UR22, UR40, 0x1, URZ ;  /* 0x0000000128167890 */ /* 0x000fc4000fffe03f */
[----:B------:R-:W-:Y:S02]  /*a5d0*/  UIADD3 UR15, UR4, -0x1, URZ ;  /* 0xffffffff040f7890 */ /* 0x000fe4000fffe03f */
[----:B------:R-:W-:Y:S02]  /*a5e0*/  USHF.L.U32 UR17, UR7, UR5, URZ ;  /* 0x0000000507117299 */ /* 0x000fe4000800063f */
[----:B------:R-:W-:Y:S01]  /*a5f0*/  ULOP3.LUT UR16, URZ, UR6, URZ, 0x33, !UPT ;  /* 0x000000063f107292 */ /* 0x000fe2000f8e333f */
[----:B------:R-:W-:Y:S01]  /*a600*/  ULDC.64 UR20, c[0x0][0x198] ;  /* 0x0000660000147ab9 */ /* 0x000fe20000000a00 */
[----:B0-----:R-:W-:-:S10]  /*a610*/  IMAD.U32 R7, RZ, RZ, UR8 ;  /* 0x00000008ff077e24 */ /* 0x001fd4000f8e00ff */
.L_x_308:
[----:B------:R-:W-:-:S03]  /*a620*/  UMOV UR4, 0xffffffff ;  /* 0xffffffff00047882 */ /* 0x000fc60000000000 */
[----:B------:R-:W-:Y:S05]  /*a630*/  BRA.DIV UR4, `(.L_x_297) ;  /* 0x0000001204f07947 */ /* 0x000fea000b800000 */
[----:B------:R-:W-:-:S13]  /*a640*/  ELECT P6, URZ, PT ;  /* 0x00000000003f782f */ /* 0x000fda00038c0000 */
.L_x_328:
[----:B------:R-:W0:Y:S01]  /*a650*/  LDC R3, c[0x0][0x28c] ;  /* 0x0000a300ff037b82 */ /* 0x000e220000000800 */
[----:B------:R-:W-:Y:S01]  /*a660*/  BSSY B1, `(.L_x_298) ;  /* 0x000003c000017945 */ /* 0x000fe20003800000 */
[----:B0-----:R-:W-:-:S13]  /*a670*/  ISETP.LT.OR P6, PT, R3, 0x1, !P6 ;  /* 0x000000010300780c */ /* 0x001fda00077c1670 */
[----:B------:R-:W-:Y:S05]  /*a680*/  @P6 BRA `(.L_x_299) ;  /* 0x0000000000e46947 */ /* 0x000fea0003800000 */
[----:B------:R-:W-:Y:S02]  /*a690*/  IMAD R7, R19, 0x2, R7 ;  /* 0x0000000213077824 */ /* 0x000fe400078e0207 */
[----:B------:R-:W-:Y:S02]  /*a6a0*/  IMAD.SHL.U32 R22, R22, 0x100, RZ ;  /* 0x0000010016167824 */ /* 0x000fe400078e00ff */
[----:B------:R-:W-:Y:S02]  /*a6b0*/  IMAD.MOV.U32 R14, RZ, RZ, RZ ;  /* 0x000000ffff0e7224 */ /* 0x000fe400078e00ff */
[----:B------:R-:W-:Y:S02]  /*a6c0*/  IMAD.U32 R15, RZ, RZ, UR22 ;  /* 0x00000016ff0f7e24 */ /* 0x000fe4000f8e00ff */
[----:B------:R-:W-:Y:S02]  /*a6d0*/  IMAD.MOV.U32 R3, RZ, RZ, R0 ;  /* 0x000000ffff037224 */ /* 0x000fe400078e0000 */
[----:B------:R-:W-:-:S02]  /*a6e0*/  IMAD.MOV.U32 R4, RZ, RZ, R8 ;  /* 0x000000ffff047224 */ /* 0x000fc400078e0008 */
[----:B------:R-:W-:-:S07]  /*a6f0*/  IMAD.SHL.U32 R11, R7, 0x20, RZ ;  /* 0x00000020070b7824 */ /* 0x000fce00078e00ff */
.L_x_303:
[----:B------:R-:W0:Y:S01]  /*a700*/  S2UR UR4, SR_CgaCtaId ;  /* 0x00000000000479c3 */ /* 0x000e220000008800 */
[----:B------:R-:W-:Y:S02]  /*a710*/  MOV R10, 0x400 ;  /* 0x00000400000a7802 */ /* 0x000fe40000000f00 */
[----:B------:R-:W-:Y:S01]  /*a720*/  SHF.L.U32 R5, R3, 0x1f, RZ ;  /* 0x0000001f03057819 */ /* 0x000fe200000006ff */
[----:B0-----:R-:W-:-:S05]  /*a730*/  IMAD.U32 R7, RZ, RZ, UR4 ;  /* 0x00000004ff077e24 */ /* 0x001fca000f8e00ff */
[----:B------:R-:W-:Y:S02]  /*a740*/  LEA R13, R7, R10, 0x18 ;  /* 0x0000000a070d7211 */ /* 0x000fe400078ec0ff */
[----:B------:R-:W0:Y:S03]  /*a750*/  @!P2 LDC R10, c[0x0][0x500] ;  /* 0x00014000ff0aab82 */ /* 0x000e260000000800 */
[----:B------:R-:W-:-:S04]  /*a760*/  IMAD R12, R4, 0x8, R13 ;  /* 0x00000008040c7824 */ /* 0x000fc800078e020d */
[----:B------:R-:W1:Y:S02]  /*a770*/  SYNCS.PHASECHK.TRANS64.TRYWAIT P1, [R12+URZ+0x58], R5 ;  /* 0x000058050c0075a7 */ /* 0x000e64000802017f */
[----:B-1----:R-:W-:Y:S05]  /*a780*/  @!P1 BRA `(.L_x_300) ;  /* 0x0000001000bc9947 */ /* 0x002fea0003800000 */
.L_x_329:
[----:B-1----:R-:W-:Y:S01]  /*a790*/  PRMT R5, R6, 0x9910, RZ ;  /* 0x0000991006057816 */ /* 0x002fe200000000ff */
[----:B0-----:R0:W-:Y:S03]  /*a7a0*/  @!P2 SYNCS.ARRIVE.TRANS64 RZ, [R12+URZ], R10 ;  /* 0x0000000a0cffa9a7 */ /* 0x0011e6000800003f */
[----:B------:R-:W-:-:S13]  /*a7b0*/  ISETP.NE.AND P1, PT, R5, 0x2, PT ;  /* 0x000000020500780c */ /* 0x000fda0003f25270 */
[----:B0-----:R-:W-:Y:S05]  /*a7c0*/  @P1 BRA `(.L_x_301) ;  /* 0x0000000000041947 */ /* 0x001fea0003800000 */
[----:B------:R-:W-:Y:S01]  /*a7d0*/  BPT.TRAP 0x1 ;  /* 0x000000040000795c */ /* 0x000fe20000300000 */
.L_x_301:
[----:B------:R-:W-:Y:S05]  /*a7e0*/  @P0 BRA `(.L_x_302) ;  /* 0x0000000000040947 */ /* 0x000fea0003800000 */
[----:B------:R-:W-:Y:S01]  /*a7f0*/  BPT.TRAP 0x1 ;  /* 0x000000040000795c */ /* 0x000fe20000300000 */
.L_x_302:
[----:B------:R-:W-:Y:S01]  /*a800*/  IMAD R5, R4, 0x2, R7 ;  /* 0x0000000204057824 */ /* 0x000fe200078e0207 */
[----:B------:R-:W-:Y:S01]  /*a810*/  R2UR UR9, R12 ;  /* 0x000000000c0972ca */ /* 0x000fe200000e0000 */
[----:B------:R-:W-:Y:S01]  /*a820*/  VIADD R15, R15, 0xffffffff ;  /* 0xffffffff0f0f7836 */ /* 0x000fe20000000000 */
[----:B------:R-:W-:Y:S01]  /*a830*/  UIADD3 UR4, UP0, UR20, 0xf0, URZ ;  /* 0x000000f014047890 */ /* 0x000fe2000ff1e03f */
[----:B------:R-:W-:Y:S01]  /*a840*/  IMAD.SHL.U32 R5, R5, 0x400, RZ ;  /* 0x0000040005057824 */ /* 0x000fe200078e00ff */
[----:B------:R-:W-:Y:S01]  /*a850*/  R2UR UR11, R11 ;  /* 0x000000000b0b72ca */ /* 0x000fe200000e0000 */
[----:B------:R-:W-:Y:S01]  /*a860*/  UIADD3 UR24, UP1, UR20, 0x1f0, URZ ;  /* 0x000001f014187890 */ /* 0x000fe2000ff3e03f */
[----:B------:R-:W-:Y:S01]  /*a870*/  R2UR UR10, R14 ;  /* 0x000000000e0a72ca */ /* 0x000fe200000e0000 */
[--C-:B------:R-:W-:Y:S01]  /*a880*/  IMAD R5, R5, 0x2, R13.reuse ;  /* 0x0000000205057824 */ /* 0x100fe200078e020d */
[----:B------:R-:W-:Y:S01]  /*a890*/  R2UR UR12, R2 ;  /* 0x00000000020c72ca */ /* 0x000fe200000e0000 */
[----:B------:R-:W-:Y:S01]  /*a8a0*/  IMAD R13, R4, 0x4000, R13 ;  /* 0x00004000040d7824 */ /* 0x000fe200078e020d */
[----:B------:R-:W-:Y:S01]  /*a8b0*/  R2UR UR18, R22 ;  /* 0x00000000161272ca */ /* 0x000fe200000e0000 */
[----:B------:R-:W-:Y:S01]  /*a8c0*/  VIADD R4, R4, 0x1 ;  /* 0x0000000104047836 */ /* 0x000fe20000000000 */
[----:B------:R-:W-:Y:S01]  /*a8d0*/  R2UR UR5, R5 ;  /* 0x00000000050572ca */ /* 0x000fe200000e0000 */
[----:B------:R-:W-:Y:S01]  /*a8e0*/  UIADD3.X UR25, URZ, UR21, URZ, UP1, !UPT ;  /* 0x000000153f197290 */ /* 0x000fe20008ffe43f */
[----:B------:R-:W-:Y:S01]  /*a8f0*/  R2UR UR8, R13 ;  /* 0x000000000d0872ca */ /* 0x000fe200000e0000 */
[----:B------:R-:W-:Y:S01]  /*a900*/  UMOV UR19, 0x30000 ;  /* 0x0003000000137882 */ /* 0x000fe20000000000 */
[----:B------:R-:W-:Y:S01]  /*a910*/  ISETP.GT.AND P3, PT, R15, 0x1, PT ;  /* 0x000000010f00780c */ /* 0x000fe20003f64270 */
[----:B------:R-:W-:Y:S01]  /*a920*/  UMOV UR6, 0x0 ;  /* 0x0000000000067882 */ /* 0x000fe20000000000 */
[----:B------:R-:W-:Y:S01]  /*a930*/  UMOV UR7, 0x10000000 ;  /* 0x1000000000077882 */ /* 0x000fe20000000000 */
[----:B------:R-:W-:Y:S01]  /*a940*/  ISETP.NE.AND P1, PT, R4, 0xb, PT ;  /* 0x0000000b0400780c */ /* 0x000fe20003f25270 */
[----:B------:R-:W-:-:S03]  /*a950*/  VIADD R14, R14, 0x20 ;  /* 0x000000200e0e7836 */ /* 0x000fc60000000000 */
[----:B------:R-:W-:Y:S02]  /*a960*/  SEL R10, RZ, 0x1, P1 ;  /* 0x00000001ff0a7807 */ /* 0x000fe40000800000 */
[----:B------:R-:W-:Y:S01]  /*a970*/  UIADD3 UR13, UR5, 0x180, URZ ;  /* 0x00000180050d7890 */ /* 0x000fe2000fffe03f */
[----:B------:R-:W-:Y:S01]  /*a980*/  SEL R4, R4, RZ, P1 ;  /* 0x000000ff04047207 */ /* 0x000fe20000800000 */
[----:B------:R-:W-:Y:S01]  /*a990*/  UIADD3.X UR5, URZ, UR21, URZ, UP0, !UPT ;  /* 0x000000153f057290 */ /* 0x000fe200087fe43f */
[----:B------:R-:W-:Y:S01]  /*a9a0*/  LOP3.LUT R3, R3, R10, RZ, 0x3c, !PT ;  /* 0x0000000a03037212 */ /* 0x000fe200078e3cff */
[----:B------:R-:W-:-:S03]  /*a9b0*/  UIADD3 UR14, UR8, 0xb180, URZ ;  /* 0x0000b180080e7890 */ /* 0x000fc6000fffe03f */
[----:B------:R-:W-:-:S04]  /*a9c0*/  UMOV UR8, UR13 ;  /* 0x0000000d00087c82 */ /* 0x000fc80008000000 */
[----:B------:R0:W-:Y:S02]  /*a9d0*/  UTMALDG.3D.MULTICAST [UR8], [UR4], UR19, desc[UR6] ;  /* 0x00000608040073b4 */ /* 0x0001e40008011813 */
[----:B0-----:R-:W-:Y:S01]  /*a9e0*/  UMOV UR8, UR14 ;  /* 0x0000000e00087c82 */ /* 0x001fe20008000000 */
[----:B------:R-:W-:Y:S02]  /*a9f0*/  UMOV UR11, UR18 ;  /* 0x00000012000b7c82 */ /* 0x000fe40008000000 */
[----:B------:R0:W-:Y:S02]  /*aa00*/  UTMALDG.3D [UR8], [UR24], desc[UR6] ;  /* 0x00000608180075b4 */ /* 0x0001e40008011000 */
[----:B0-----:R-:W-:Y:S05]  /*aa10*/  @P3 BRA `(.L_x_303) ;  /* 0xfffffffc00383947 */ /* 0x001fea000383ffff */
.L_x_299:
[----:B------:R-:W-:Y:S05]  /*aa20*/  BSYNC B1 ;  /* 0x0000000000017941 */ /* 0x000fea0003800000 */
.L_x_298:
[----:B------:R-:W2:Y:S01]  /*aa30*/  LDL.64 R12, [R1] ;  /* 0x00000000010c7983 */ /* 0x000ea20000100a00 */
[----:B------:R-:W-:Y:S01]  /*aa40*/  LOP3.LUT P4, RZ, R9, 0xff, RZ, 0xc0, !PT ;  /* 0x000000ff09ff7812 */ /* 0x000fe2000788c0ff */
[----:B------:R-:W-:Y:S01]  /*aa50*/  VIADD R8, R8, UR40 ;  /* 0x0000002808087c36 */ /* 0x000fe20008000000 */
[----:B------:R-:W-:Y:S01]  /*aa60*/  ULDC.64 UR4, c[0x0][0x650] ;  /* 0x0001940000047ab9 */ /* 0x000fe20000000a00 */
[----:B------:R-:W-:Y:S01]  /*aa70*/  IMAD.U32 R5, RZ, RZ, UR40 ;  /* 0x00000028ff057e24 */ /* 0x000fe2000f8e00ff */
[----:B------:R-:W-:Y:S01]  /*aa80*/  UISETP.GE.U32.AND UP0, UPT, UR40, 0xb, UPT ;  /* 0x0000000b2800788c */ /* 0x000fe2000bf06070 */
[----:B------:R-:W-:Y:S01]  /*aa90*/  BSSY B1, `(.L_x_304) ;  /* 0x000006f000017945 */ /* 0x000fe20003800000 */
[----:B------:R-:W-:Y:S01]  /*aaa0*/  ISETP.GT.U32.AND P1, PT, R8, 0xa, PT ;  /* 0x0000000a0800780c */ /* 0x000fe20003f24070 */
[----:B------:R-:W-:Y:S01]  /*aab0*/  IMAD.MOV.U32 R19, RZ, RZ, -0x1 ;  /* 0xffffffffff137424 */ /* 0x000fe200078e00ff */
[----:B------:R-:W-:Y:S01]  /*aac0*/  PRMT R9, RZ, 0x7610, R9 ;  /* 0x00007610ff097816 */ /* 0x000fe20000000009 */
[----:B------:R-:W-:Y:S01]  /*aad0*/  IMAD.MOV.U32 R22, RZ, RZ, -0x1 ;  /* 0xffffffffff167424 */ /* 0x000fe200078e00ff */
[----:B------:R-:W-:-:S02]  /*aae0*/  ISETP.LT.U32.AND P1, PT, R5, 0xb, P1 ;  /* 0x0000000b0500780c */ /* 0x000fc40000f21070 */
[----:B------:R-:W-:Y:S01]  /*aaf0*/  PLOP3.LUT P3, PT, PT, PT, UP0, 0x80, 0x0 ;  /* 0x000000000000781c */ /* 0x000fe20003f6f008 */
[----:B------:R-:W0:Y:S01]  /*ab00*/  @P4 S2R R7, SR_CgaCtaId ;  /* 0x0000000000074919 */ /* 0x000e220000008800 */
[----:B------:R-:W-:-:S04]  /*ab10*/  @P4 MOV R2, 0x400 ;  /* 0x0000040000024802 */ /* 0x000fc80000000f00 */
[----:B0-----:R-:W-:Y:S01]  /*ab20*/  @P4 LEA R4, R7, R2, 0x18 ;  /* 0x0000000207044211 */ /* 0x001fe200078ec0ff */
[----:B------:R-:W-:-:S03]  /*ab30*/  IMAD.WIDE.U32 R2, R8, -0x45d1745d, RZ ;  /* 0xba2e8ba308027825 */ /* 0x000fc600078e00ff */
[----:B------:R0:W-:Y:S01]  /*ab40*/  @P4 SYNCS.ARRIVE.TRANS64.A1T0 RZ, [R4+URZ+0xe8], RZ ;  /* 0x0000e8ff04ff49a7 */ /* 0x0001e2000810003f */
[----:B------:R-:W-:Y:S01]  /*ab50*/  IMAD.MOV.U32 R2, RZ, RZ, -0x1 ;  /* 0xffffffffff027424 */ /* 0x000fe200078e00ff */
[----:B------:R-:W-:Y:S02]  /*ab60*/  SHF.R.U32.HI R5, RZ, 0x3, R3 ;  /* 0x00000003ff057819 */ /* 0x000fe40000011603 */
[----:B------:R-:W-:-:S03]  /*ab70*/  SEL R3, RZ, 0x1, !P1 ;  /* 0x00000001ff037807 */ /* 0x000fc60004800000 */
[----:B------:R-:W-:Y:S01]  /*ab80*/  IMAD R8, R5, -0xb, R8 ;  /* 0xfffffff505087824 */ /* 0x000fe200078e0208 */
[----:B------:R-:W-:Y:S02]  /*ab90*/  LOP3.LUT R0, R0, R3, RZ, 0x3c, !PT ;  /* 0x0000000300007212 */ /* 0x000fe400078e3cff */
[----:B------:R-:W-:Y:S02]  /*aba0*/  PRMT R3, RZ, 0x7610, R3 ;  /* 0x00007610ff037816 */ /* 0x000fe40000000003 */
[----:B------:R-:W-:Y:S02]  /*abb0*/  @P3 LOP3.LUT R0, R0, 0x1, R5, 0x78, !PT ;  /* 0x0000000100003812 */ /* 0x000fe400078e7805 */
[----:B--2---:R-:W-:-:S04]  /*abc0*/  IADD3 R18, P4, R18, R12, RZ ;  /* 0x0000000c12127210 */ /* 0x004fc80007f9e0ff */
[----:B------:R-:W-:Y:S01]  /*abd0*/  ISETP.GE.U32.AND P1, PT, R18, UR4, PT ;  /* 0x0000000412007c0c */ /* 0x000fe2000bf26070 */
[----:B------:R-:W-:-:S05]  /*abe0*/  IMAD.X R17, R17, 0x1, R23, P4 ;  /* 0x0000000111117824 */ /* 0x000fca00020e0617 */
[----:B------:R-:W-:-:S13]  /*abf0*/  ISETP.GE.U32.AND.EX P1, PT, R17, UR5, PT, P1 ;  /* 0x0000000511007c0c */ /* 0x000fda000bf26110 */
[----:B0-----:R-:W-:Y:S05]  /*ac00*/  @P1 BRA `(.L_x_305) ;  /* 0x00000004005c1947 */ /* 0x001fea0003800000 */
[----:B------:R-:W0:Y:S01]  /*ac10*/  S2R R12, SR_CTAID.X ;  /* 0x00000000000c7919 */ /* 0x000e220000002500 */
[----:B------:R-:W-:Y:S01]  /*ac20*/  ULDC.64 UR4, c[0x0][0x628] ;  /* 0x00018a0000047ab9 */ /* 0x000fe20000000a00 */
[----:B------:R-:W1:Y:S01]  /*ac30*/  LDC R13, c[0x0][0x144] ;  /* 0x00005100ff0d7b82 */ /* 0x000e620000000800 */
[----:B------:R-:W-:Y:S01]  /*ac40*/  ISETP.NE.U32.AND P1, PT, RZ, UR4, PT ;  /* 0x00000004ff007c0c */ /* 0x000fe2000bf25070 */
[----:B------:R-:W2:Y:S01]  /*ac50*/  S2R R10, SR_CTAID.Y ;  /* 0x00000000000a7919 */ /* 0x000ea20000002600 */
[----:B------:R-:W-:Y:S01]  /*ac60*/  ULDC UR7, c[0x0][0x630] ;  /* 0x00018c0000077ab9 */ /* 0x000fe20000000800 */
[----:B------:R-:W-:Y:S01]  /*ac70*/  ULDC UR8, c[0x0][0x150] ;  /* 0x0000540000087ab9 */ /* 0x000fe20000000800 */
[----:B------:R-:W-:Y:S01]  /*ac80*/  ISETP.NE.AND.EX P1, PT, RZ, UR5, PT, P1 ;  /* 0x00000005ff007c0c */ /* 0x000fe2000bf25310 */
[----:B------:R-:W-:Y:S02]  /*ac90*/  IMAD.MOV.U32 R2, RZ, RZ, R18 ;  /* 0x000000ffff027224 */ /* 0x000fe400078e0012 */
[----:B------:R-:W-:Y:S01]  /*aca0*/  IMAD.MOV.U32 R3, RZ, RZ, R17 ;  /* 0x000000ffff037224 */ /* 0x000fe200078e0011 */
[----:B0-----:R-:W-:-:S09]  /*acb0*/  I2FP.F32.U32 R14, R12 ;  /* 0x0000000c000e7245 */ /* 0x001fd20000201000 */
[----:B------:R-:W-:Y:S05]  /*acc0*/  @!P1 BRA `(.L_x_306) ;  /* 0x0000000000289947 */ /* 0x000fea0003800000 */
[----:B------:R-:W-:Y:S02]  /*acd0*/  ULDC UR6, c[0x0][0x634] ;  /* 0x00018d0000067ab9 */ /* 0x000fe40000000800 */
[----:B------:R-:W-:-:S05]  /*ace0*/  IADD3 R3, P1, R18, UR6, RZ ;  /* 0x0000000612037c10 */ /* 0x000fca000ff3e0ff */
[----:B------:R-:W-:-:S04]  /*acf0*/  IMAD.X R11, RZ, RZ, R17, P1 ;  /* 0x000000ffff0b7224 */ /* 0x000fc800008e0611 */
[----:B------:R-:W-:-:S04]  /*ad00*/  IMAD.WIDE.U32 R4, R11, UR4, RZ ;  /* 0x000000040b047c25 */ /* 0x000fc8000f8e00ff */
[----:B------:R-:W-:-:S04]  /*ad10*/  IMAD.WIDE.U32 R4, P1, R3, UR5, R4 ;  /* 0x0000000503047c25 */ /* 0x000fc8000f820004 */
[----:B------:R-:W-:-:S04]  /*ad20*/  IMAD.WIDE.U32 R2, R3, UR4, RZ ;  /* 0x0000000403027c25 */ /* 0x000fc8000f8e00ff */
[----:B------:R-:W-:Y:S01]  /*ad30*/  IMAD.MOV.U32 R2, RZ, RZ, R5 ;  /* 0x000000ffff027224 */ /* 0x000fe200078e0005 */
[----:B------:R-:W-:Y:S01]  /*ad40*/  IADD3 RZ, P3, R3, R4, RZ ;  /* 0x0000000403ff7210 */ /* 0x000fe20007f7e0ff */
[----:B------:R-:W-:-:S04]  /*ad50*/  IMAD.X R3, RZ, RZ, RZ, P1 ;  /* 0x000000ffff037224 */ /* 0x000fc800008e06ff */
[----:B------:R-:W-:-:S08]  /*ad60*/  IMAD.WIDE.U32.X R2, R11, UR5, R2, P3 ;  /* 0x000000050b027c25 */ /* 0x000fd000098e0402 */
.L_x_306:
[----:B------:R-:W-:Y:S01]  /*ad70*/  FMUL R14, R14, UR8 ;  /* 0x000000080e0e7c20 */ /* 0x000fe20008400000 */
[--C-:B------:R-:W-:Y:S01]  /*ad80*/  SHF.R.U64 R11, R2, UR7, R3.reuse ;  /* 0x00000007020b7c19 */ /* 0x100fe20008001203 */
[----:B------:R-:W-:Y:S01]  /*ad90*/  ULDC.64 UR4, c[0x0][0x620] ;  /* 0x0001880000047ab9 */ /* 0x000fe20000000a00 */
[----:B------:R-:W-:Y:S01]  /*ada0*/  SHF.R.U32.HI R2, RZ, UR7, R3 ;  /* 0x00000007ff027c19 */ /* 0x000fe20008011603 */
[----:B------:R-:W-:Y:S01]  /*adb0*/  IMAD.MOV.U32 R3, RZ, RZ, R17 ;  /* 0x000000ffff037224 */ /* 0x000fe200078e0011 */
[----:B------:R-:W-:Y:S01]  /*adc0*/  IADD3 R15, P1, RZ, -R11, RZ ;  /* 0x8000000bff0f7210 */ /* 0x000fe20007f3e0ff */
[----:B------:R-:W0:Y:S01]  /*add0*/  F2I.U32.TRUNC.NTZ R14, R14 ;  /* 0x0000000e000e7305 */ /* 0x000e22000020f000 */
[----:B------:R-:W-:-:S03]  /*ade0*/  ULDC.64 UR6, c[0x0][0x640] ;  /* 0x0001900000067ab9 */ /* 0x000fc60000000a00 */
[----:B------:R-:W-:Y:S01]  /*adf0*/  IMAD.X R2, RZ, RZ, ~R2, P1 ;  /* 0x000000ffff027224 */ /* 0x000fe200008e0e02 */
[----:B------:R-:W-:-:S03]  /*ae00*/  ISETP.NE.U32.AND P1, PT, RZ, UR6, PT ;  /* 0x00000006ff007c0c */ /* 0x000fc6000bf25070 */
[----:B------:R-:W-:Y:S01]  /*ae10*/  IMAD R2, R2, UR4, RZ ;  /* 0x0000000402027c24 */ /* 0x000fe2000f8e02ff */
[----:B------:R-:W-:-:S03]  /*ae20*/  ISETP.NE.AND.EX P1, PT, RZ, UR7, PT, P1 ;  /* 0x00000007ff007c0c */ /* 0x000fc6000bf25310 */
[C---:B------:R-:W-:Y:S01]  /*ae30*/  IMAD R5, R15.reuse, UR5, R2 ;  /* 0x000000050f057c24 */ /* 0x040fe2000f8e0202 */
[----:B------:R-:W-:Y:S01]  /*ae40*/  ULDC UR5, c[0x0][0x154] ;  /* 0x0000550000057ab9 */ /* 0x000fe20000000800 */
[----:B------:R-:W-:Y:S02]  /*ae50*/  IMAD.MOV.U32 R2, RZ, RZ, R18 ;  /* 0x000000ffff027224 */ /* 0x000fe400078e0012 */
[----:B0-----:R-:W-:Y:S02]  /*ae60*/  IMAD.MOV R4, RZ, RZ, -R14 ;  /* 0x000000ffff047224 */ /* 0x001fe400078e0a0e */
[----:B------:R-:W-:Y:S01]  /*ae70*/  IMAD.WIDE.U32 R2, R15, UR4, R2 ;  /* 0x000000040f027c25 */ /* 0x000fe2000f8e0002 */
[----:B------:R-:W-:-:S03]  /*ae80*/  ULDC UR4, c[0x0][0x618] ;  /* 0x0001860000047ab9 */ /* 0x000fc60000000800 */
[----:B-1----:R-:W-:Y:S01]  /*ae90*/  IMAD R12, R13, R4, R12 ;  /* 0x000000040d0c7224 */ /* 0x002fe200078e020c */
[----:B--2---:R-:W-:Y:S01]  /*aea0*/  I2FP.F32.U32 R4, R10 ;  /* 0x0000000a00047245 */ /* 0x004fe20000201000 */
[----:B------:R-:W0:Y:S01]  /*aeb0*/  LDC R13, c[0x0][0x148] ;  /* 0x00005200ff0d7b82 */ /* 0x000e220000000800 */
[----:B------:R-:W-:-:S03]  /*aec0*/  IMAD.IADD R3, R3, 0x1, R5 ;  /* 0x0000000103037824 */ /* 0x000fc600078e0205 */
[----:B------:R-:W-:Y:S02]  /*aed0*/  FMUL R4, R4, UR5 ;  /* 0x0000000504047c20 */ /* 0x000fe40008400000 */
[--C-:B------:R-:W-:Y:S02]  /*aee0*/  SHF.R.U64 R14, R2, UR4, R3.reuse ;  /* 0x00000004020e7c19 */ /* 0x100fe40008001203 */
[----:B------:R-:W-:Y:S01]  /*aef0*/  SHF.R.U32.HI R3, RZ, UR4, R3 ;  /* 0x00000004ff037c19 */ /* 0x000fe20008011603 */
[----:B------:R1:W2:Y:S01]  /*af00*/  F2I.U32.TRUNC.NTZ R20, R4 ;  /* 0x0000000400147305 */ /* 0x0002a2000020f000 */
[----:B------:R-:W-:Y:S02]  /*af10*/  ULDC UR4, c[0x0][0x608] ;  /* 0x0001820000047ab9 */ /* 0x000fe40000000800 */
[--C-:B------:R-:W-:Y:S02]  /*af20*/  SHF.R.U64 R19, R14, UR4, R3.reuse ;  /* 0x000000040e137c19 */ /* 0x100fe40008001203 */
[----:B------:R-:W-:Y:S01]  /*af30*/  SHF.R.U32.HI R2, RZ, UR4, R3 ;  /* 0x00000004ff027c19 */ /* 0x000fe20008011603 */
[----:B------:R-:W-:-:S03]  /*af40*/  ULDC UR4, c[0x0][0x658] ;  /* 0x0001960000047ab9 */ /* 0x000fc60000000800 */
[--C-:B------:R-:W-:Y:S02]  /*af50*/  SHF.R.U64 R15, R19, UR4, R2.reuse ;  /* 0x00000004130f7c19 */ /* 0x100fe40008001202 */
[----:B------:R-:W-:-:S03]  /*af60*/  SHF.R.U32.HI R21, RZ, UR4, R2 ;  /* 0x00000004ff157c19 */ /* 0x000fc60008011602 */
[----:B------:R-:W-:Y:S02]  /*af70*/  IMAD.MOV.U32 R2, RZ, RZ, R15 ;  /* 0x000000ffff027224 */ /* 0x000fe400078e000f */
[----:B------:R-:W-:Y:S01]  /*af80*/  IMAD.MOV.U32 R3, RZ, RZ, R21 ;  /* 0x000000ffff037224 */ /* 0x000fe200078e0015 */
[----:B-12---:R-:W-:Y:S06]  /*af90*/  @!P1 BRA `(.L_x_307) ;  /* 0x0000000000289947 */ /* 0x006fec0003800000 */
        /* <DEDUP_REMOVED lines=10> */
.L_x_307:
[----:B------:R-:W1:Y:S01]  /*b040*/  LDC R4, c[0x0][0x65c] ;  /* 0x00019700ff047b82 */ /* 0x000e620000000800 */
[----:B------:R-:W-:Y:S01]  /*b050*/  ULDC UR4, c[0x0][0x648] ;  /* 0x0001920000047ab9 */ /* 0x000fe20000000800 */
[----:B------:R-:W-:Y:S01]  /*b060*/  LOP3.LUT R19, R19, UR16, RZ, 0xc0, !PT ;  /* 0x0000001013137c12 */ /* 0x000fe2000f8ec0ff */
[----:B------:R-:W-:Y:S01]  /*b070*/  IMAD.MOV R20, RZ, RZ, -R20 ;  /* 0x000000ffff147224 */ /* 0x000fe200078e0a14 */
[----:B------:R-:W-:Y:S01]  /*b080*/  SHF.R.U64 R2, R2, UR4, R3 ;  /* 0x0000000402027c19 */ /* 0x000fe20008001203 */
[----:B------:R-:W-:Y:S01]  /*b090*/  ULDC UR4, c[0x0][0x638] ;  /* 0x00018e0000047ab9 */ /* 0x000fe20000000800 */
[----:B------:R-:W-:Y:S01]  /*b0a0*/  LOP3.LUT R14, R14, UR15, RZ, 0xc0, !PT ;  /* 0x0000000f0e0e7c12 */ /* 0x000fe2000f8ec0ff */
[----:B------:R-:W-:Y:S01]  /*b0b0*/  ULDC UR5, c[0x0][0x610] ;  /* 0x0001840000057ab9 */ /* 0x000fe20000000800 */
[----:B------:R-:W-:Y:S02]  /*b0c0*/  IMAD.MOV.U32 R3, RZ, RZ, 0x1 ;  /* 0x00000001ff037424 */ /* 0x000fe400078e00ff */
[----:B------:R-:W-:Y:S01]  /*b0d0*/  IMAD R19, R2, UR17, R19 ;  /* 0x0000001102137c24 */ /* 0x000fe2000f8e0213 */
[----:B-1----:R-:W-:Y:S01]  /*b0e0*/  ISETP.NE.AND P1, PT, R4, 0x1, PT ;  /* 0x000000010400780c */ /* 0x002fe20003f25270 */
[----:B------:R-:W-:-:S02]  /*b0f0*/  IMAD.MOV R4, RZ, RZ, -R2 ;  /* 0x000000ffff047224 */ /* 0x000fc400078e0a02 */
[----:B------:R-:W-:Y:S02]  /*b100*/  IMAD.MOV.U32 R2, RZ, RZ, R11 ;  /* 0x000000ffff027224 */ /* 0x000fe400078e000b */
[----:B------:R-:W-:Y:S01]  /*b110*/  IMAD R15, R4, UR4, R15 ;  /* 0x00000004040f7c24 */ /* 0x000fe2000f8e020f */
[----:B------:R-:W-:-:S03]  /*b120*/  ULDC UR4, c[0x0][0x600] ;  /* 0x0001800000047ab9 */ /* 0x000fc60000000800 */
[----:B------:R-:W-:-:S04]  /*b130*/  IMAD R15, R15, UR4, R14 ;  /* 0x000000040f0f7c24 */ /* 0x000fc8000f8e020e */
[----:B0-----:R-:W-:-:S04]  /*b140*/  @P1 IMAD R12, R13, R20, R10 ;  /* 0x000000140d0c1224 */ /* 0x001fc800078e020a */
[----:B------:R-:W-:-:S05]  /*b150*/  IMAD R12, R19, UR5, R12 ;  /* 0x00000005130c7c24 */ /* 0x000fca000f8e020c */
[----:B------:R-:W-:Y:S02]  /*b160*/  SEL R22, R15, R12, !P1 ;  /* 0x0000000c0f167207 */ /* 0x000fe40004800000 */
[----:B------:R-:W-:-:S07]  /*b170*/  SEL R19, R12, R15, !P1 ;  /* 0x0000000f0c137207 */ /* 0x000fce0004800000 */
.L_x_305:
[----:B------:R-:W-:Y:S05]  /*b180*/  BSYNC B1 ;  /* 0x0000000000017941 */ /* 0x000fea0003800000 */
.L_x_304:
[----:B------:R-:W-:-:S13]  /*b190*/  LOP3.LUT P1, RZ, R3, 0xff, RZ, 0xc0, !PT ;  /* 0x000000ff03ff7812 */ /* 0x000fda000782c0ff */
[----:B------:R-:W-:Y:S05]  /*b1a0*/  @P1 BRA `(.L_x_308) ;  /* 0xfffffff4001c1947 */ /* 0x000fea000383ffff */
[----:B------:R-:W-:Y:S05]  /*b1b0*/  BSYNC B0 ;  /* 0x0000000000007941 */ /* 0x000fea0003800000 */
.L_x_296:
[----:B------:R-:W-:-:S03]  /*b1c0*/  UMOV UR4, 0xffffffff ;  /* 0xffffffff00047882 */ /* 0x000fc60000000000 */
[----:B------:R-:W-:Y:S05]  /*b1d0*/  BRA.DIV UR4, `(.L_x_309) ;  /* 0x0000000a043c7947 */ /* 0x000fea000b800000 */
[----:B------:R-:W-:-:S13]  /*b1e0*/  ELECT P6, URZ, PT ;  /* 0x00000000003f782f */ /* 0x000fda00038c0000 */
.L_x_332:
[----:B------:R-:W-:Y:S04]  /*b1f0*/  BSSY B0, `(.L_x_310) ;  /* 0x000006a000007945 */ /* 0x000fe80003800000 */
[----:B------:R-:W-:Y:S05]  /*b200*/  @!P6 BRA `(.L_x_311) ;  /* 0x0000000400a0e947 */ /* 0x000fea0003800000 */
[----:B------:R-:W-:-:S04]  /*b210*/  LOP3.LUT R16, R16, 0x2, RZ, 0xfc, !PT ;  /* 0x0000000210107812 */ /* 0x000fc800078efcff */
[----:B------:R-:W-:-:S13]  /*b220*/  ISETP.NE.AND P0, PT, R16, 0x3, PT ;  /* 0x000000031000780c */ /* 0x000fda0003f05270 */
[----:B------:R-:W-:Y:S05]  /*b230*/  @!P0 BRA `(.L_x_312) ;  /* 0x0000000000048947 */ /* 0x000fea0003800000 */
[----:B------:R-:W-:Y:S01]  /*b240*/  BPT.TRAP 0x1 ;  /* 0x000000040000795c */ /* 0x000fe20000300000 */
.L_x_312:
[----:B------:R-:W0:Y:S01]  /*b250*/  S2R R3, SR_CgaCtaId ;  /* 0x0000000000037919 */ /* 0x000e220000008800 */
[----:B------:R-:W-:-:S04]  /*b260*/  MOV R2, 0x400 ;  /* 0x0000040000027802 */ /* 0x000fc80000000f00 */
[----:B0-----:R-:W-:Y:S02]  /*b270*/  LEA R3, R3, R2, 0x18 ;  /* 0x0000000203037211 */ /* 0x001fe400078ec0ff */
[----:B------:R-:W-:-:S03]  /*b280*/  SHF.L.U32 R2, R0, 0x1f, RZ ;  /* 0x0000001f00027819 */ /* 0x000fc600000006ff */
[----:B------:R-:W-:-:S04]  /*b290*/  VIADD R3, R3, 0x58 ;  /* 0x0000005803037836 */ /* 0x000fc80000000000 */
[C---:B------:R-:W-:Y:S02]  /*b2a0*/  IMAD R7, R8.reuse, 0x8, R3 ;  /* 0x0000000808077824 */ /* 0x040fe400078e0203 */
[----:B------:R-:W-:Y:S02]  /*b2b0*/  VIADD R8, R8, 0x1 ;  /* 0x0000000108087836 */ /* 0x000fe40000000000 */
[----:B------:R-:W0:Y:S03]  /*b2c0*/  SYNCS.PHASECHK.TRANS64.TRYWAIT P0, [R7+URZ], R2 ;  /* 0x00000002070075a7 */ /* 0x000e26000800017f */
[----:B------:R-:W-:-:S04]  /*b2d0*/  ISETP.NE.AND P1, PT, R8, 0xb, PT ;  /* 0x0000000b0800780c */ /* 0x000fc80003f25270 */
[----:B------:R-:W-:Y:S02]  /*b2e0*/  SEL R5, RZ, 0x1, P1 ;  /* 0x00000001ff057807 */ /* 0x000fe40000800000 */
[----:B------:R-:W-:Y:S02]  /*b2f0*/  SEL R8, R8, RZ, P1 ;  /* 0x000000ff08087207 */ /* 0x000fe40000800000 */
[----:B------:R-:W-:-:S03]  /*b300*/  LOP3.LUT R5, R0, R5, RZ, 0x3c, !PT ;  /* 0x0000000500057212 */ /* 0x000fc600078e3cff */
[----:B------:R-:W-:Y:S01]  /*b310*/  IMAD R9, R8, 0x8, R3 ;  /* 0x0000000808097824 */ /* 0x000fe200078e0203 */
[----:B------:R-:W-:Y:S01]  /*b320*/  SHF.L.U32 R4, R5, 0x1f, RZ ;  /* 0x0000001f05047819 */ /* 0x000fe200000006ff */
[----:B0-----:R-:W-:Y:S06]  /*b330*/  @!P0 BRA `(.L_x_313) ;  /* 0x0000000800048947 */ /* 0x001fec0003800000 */
.L_x_333:
[----:B------:R-:W1:Y:S01]  /*b340*/  SYNCS.PHASECHK.TRANS64.TRYWAIT P0, [R9+URZ], R4 ;  /* 0x00000004090075a7 */ /* 0x000e62000800017f */
[----:B------:R-:W-:-:S05]  /*b350*/  VIADD R0, R8, 0x1 ;  /* 0x0000000108007836 */ /* 0x000fca0000000000 */
[----:B------:R-:W-:-:S04]  /*b360*/  ISETP.NE.AND P1, PT, R0, 0xb, PT ;  /* 0x0000000b0000780c */ /* 0x000fc80003f25270 */
[----:B0-----:R-:W-:Y:S02]  /*b370*/  SEL R2, RZ, 0x1, P1 ;  /* 0x00000001ff027807 */ /* 0x001fe40000800000 */
[----:B------:R-:W-:Y:S02]  /*b380*/  SEL R0, R0, RZ, P1 ;  /* 0x000000ff00007207 */ /* 0x000fe40000800000 */
[----:B------:R-:W-:-:S03]  /*b390*/  LOP3.LUT R7, R5, R2, RZ, 0x3c, !PT ;  /* 0x0000000205077212 */ /* 0x000fc600078e3cff */
[----:B------:R-:W-:Y:S01]  /*b3a0*/  IMAD R6, R0, 0x8, R3 ;  /* 0x0000000800067824 */ /* 0x000fe200078e0203 */
[----:B------:R-:W-:Y:S01]  /*b3b0*/  SHF.L.U32 R5, R7, 0x1f, RZ ;  /* 0x0000001f07057819 */ /* 0x000fe200000006ff */
[----:B-1----:R-:W-:Y:S06]  /*b3c0*/  @!P0 BRA `(.L_x_314) ;  /* 0x0000000400f48947 */ /* 0x002fec0003800000 */
.L_x_334:
[----:B------:R-:W1:Y:S01]  /*b3d0*/  SYNCS.PHASECHK.TRANS64.TRYWAIT P0, [R6+URZ], R5 ;  /* 0x00000005060075a7 */ /* 0x000e62000800017f */
[----:B------:R-:W-:-:S05]  /*b3e0*/  VIADD R0, R0, 0x1 ;  /* 0x0000000100007836 */ /* 0x000fca0000000000 */
[----:B------:R-:W-:-:S04]  /*b3f0*/  ISETP.NE.AND P1, PT, R0, 0xb, PT ;  /* 0x0000000b0000780c */ /* 0x000fc80003f25270 */
[----:B------:R-:W-:Y:S02]  /*b400*/  SEL R2, RZ, 0x1, P1 ;  /* 0x00000001ff027807 */ /* 0x000fe40000800000 */
[----:B------:R-:W-:Y:S02]  /*b410*/  SEL R0, R0, RZ, P1 ;  /* 0x000000ff00007207 */ /* 0x000fe40000800000 */
[----:B------:R-:W-:-:S03]  /*b420*/  LOP3.LUT R7, R7, R2, RZ, 0x3c, !PT ;  /* 0x0000000207077212 */ /* 0x000fc600078e3cff */
[----:B0-----:R-:W-:Y:S01]  /*b430*/  IMAD R9, R0, 0x8, R3 ;  /* 0x0000000800097824 */ /* 0x001fe200078e0203 */
[----:B------:R-:W-:Y:S01]  /*b440*/  SHF.L.U32 R4, R7, 0x1f, RZ ;  /* 0x0000001f07047819 */ /* 0x000fe200000006ff */
[----:B-1----:R-:W-:Y:S06]  /*b450*/  @!P0 BRA `(.L_x_315) ;  /* 0x0000000400e48947 */ /* 0x002fec0003800000 */
.L_x_335:
        /* <DEDUP_REMOVED lines=9> */
.L_x_336:
        /* <DEDUP_REMOVED lines=9> */
.L_x_337:
        /* <DEDUP_REMOVED lines=9> */
.L_x_338:
        /* <DEDUP_REMOVED lines=9> */
.L_x_339:
        /* <DEDUP_REMOVED lines=9> */
.L_x_340:
        /* <DEDUP_REMOVED lines=9> */
.L_x_341:
[----:B------:R-:W1:Y:S01]  /*b7c0*/  SYNCS.PHASECHK.TRANS64.TRYWAIT P0, [R9+URZ], R4 ;  /* 0x00000004090075a7 */ /* 0x000e62000800017f */
[----:B------:R-:W-:-:S05]  /*b7d0*/  VIADD R0, R0, 0x1 ;  /* 0x0000000100007836 */ /* 0x000fca0000000000 */
[----:B------:R-:W-:-:S04]  /*b7e0*/  ISETP.NE.AND P1, PT, R0, 0xb, PT ;  /* 0x0000000b0000780c */ /* 0x000fc80003f25270 */
[----:B------:R-:W-:Y:S02]  /*b7f0*/  SEL R2, RZ, 0x1, P1 ;  /* 0x00000001ff027807 */ /* 0x000fe40000800000 */
[----:B------:R-:W-:Y:S02]  /*b800*/  SEL R0, R0, RZ, P1 ;  /* 0x000000ff00007207 */ /* 0x000fe40000800000 */
[----:B------:R-:W-:Y:S01]  /*b810*/  LOP3.LUT R2, R7, R2, RZ, 0x3c, !PT ;  /* 0x0000000207027212 */ /* 0x000fe200078e3cff */
[----:B-1----:R-:W-:Y:S06]  /*b820*/  @!P0 BRA `(.L_x_322) ;  /* 0x00000004007c8947 */ /* 0x002fec0003800000 */
.L_x_342:
[----:B------:R-:W-:Y:S01]  /*b830*/  IMAD R3, R0, 0x8, R3 ;  /* 0x0000000800037824 */ /* 0x000fe200078e0203 */
[----:B------:R-:W-:-:S07]  /*b840*/  SHF.L.U32 R0, R2, 0x1f, RZ ;  /* 0x0000001f02007819 */ /* 0x000fce00000006ff */
.L_x_323:
[----:B--2---:R2:W3:Y:S02]  /*b850*/  SYNCS.PHASECHK.TRANS64.TRYWAIT P0, [R3+URZ], R0 ;  /* 0x00000000030075a7 */ /* 0x0044e4000800017f */
[----:B---3--:R-:W-:Y:S05]  /*b860*/  @!P0 NANOSLEEP.SYNCS 0x989680 ;  /* 0x009896800000895d */ /* 0x008fea0003900000 */
[----:B------:R-:W3:Y:S02]  /*b870*/  @!P0 SYNCS.PHASECHK.TRANS64 P0, [R3+URZ], R0 ;  /* 0x00000000030085a7 */ /* 0x000ee4000800007f */
[----:B---3--:R-:W-:Y:S05]  /*b880*/  @!P0 BRA `(.L_x_323) ;  /* 0xfffffffc00f08947 */ /* 0x008fea000383ffff */
.L_x_311:
[----:B------:R-:W-:Y:S05]  /*b890*/  BSYNC B0 ;  /* 0x0000000000007941 */ /* 0x000fea0003800000 */
.L_x_310:
[----:B------:R-:W-:Y:S05]  /*b8a0*/  EXIT ;  /* 0x000000000000794d */ /* 0x000fea0003800000 */
.L_x_20:
[----:B-1----:R1:W2:Y:S02]  /*b8b0*/  SYNCS.PHASECHK.TRANS64.TRYWAIT P0, [R161+URZ], R0 ;  /* 0x00000000a10075a7 */ /* 0x0022a4000800017f */
[----:B--2---:R-:W-:Y:S05]  /*b8c0*/  @!P0 NANOSLEEP.SYNCS 0x989680 ;  /* 0x009896800000895d */ /* 0x004fea0003900000 */
[----:B------:R-:W2:Y:S02]  /*b8d0*/  @!P0 SYNCS.PHASECHK.TRANS64 P0, [R161+URZ], R0 ;  /* 0x00000000a10085a7 */ /* 0x000ea4000800007f */
[----:B--2---:R-:W-:Y:S05]  /*b8e0*/  @!P0 BRA `(.L_x_20) ;  /* 0xfffffffc00f08947 */ /* 0x004fea000383ffff */
[----:B------:R-:W-:Y:S05]  /*b8f0*/  BRA `(.L_x_324) ;  /* 0xffffff5c00a07947 */ /* 0x000fea000383ffff */
.L_x_25:
[----:B--2---:R2:W3:Y:S02]  /*b900*/  SYNCS.PHASECHK.TRANS64.TRYWAIT P1, [R3+URZ], R0 ;  /* 0x00000000030075a7 */ /* 0x0044e4000802017f */
[----:B---3--:R-:W-:Y:S05]  /*b910*/  @!P1 NANOSLEEP.SYNCS 0x989680 ;  /* 0x009896800000995d */ /* 0x008fea0003900000 */
[----:B------:R-:W3:Y:S02]  /*b920*/  @!P1 SYNCS.PHASECHK.TRANS64 P1, [R3+URZ], R0 ;  /* 0x00000000030095a7 */ /* 0x000ee4000802007f */
[----:B---3--:R-:W-:Y:S05]  /*b930*/  @!P1 BRA `(.L_x_25) ;  /* 0xfffffffc00f09947 */ /* 0x008fea000383ffff */
[----:B------:R-:W-:Y:S05]  /*b940*/  BRA `(.L_x_24) ;  /* 0xffffff60000c7947 */ /* 0x000fea000383ffff */
.L_x_30:
[----:B--2---:R-:W-:-:S04]  /*b950*/  IMAD.U32 R5, RZ, RZ, UR4 ;  /* 0x00000004ff057e24 */ /* 0x004fc8000f8e00ff */
[----:B------:R2:W3:Y:S03]  /*b960*/  SYNCS.PHASECHK.TRANS64.TRYWAIT P1, [R5+URZ], R4 ;  /* 0x00000004050075a7 */ /* 0x0004e6000802017f */
[----:B---3--:R-:W-:Y:S05]  /*b970*/  @!P1 NANOSLEEP.SYNCS 0x989680 ;  /* 0x009896800000995d */ /* 0x008fea0003900000 */
[----:B------:R-:W3:Y:S02]  /*b980*/  @!P1 SYNCS.PHASECHK.TRANS64 P1, [R5+URZ], R4 ;  /* 0x00000004050095a7 */ /* 0x000ee4000802007f */
[----:B---3--:R-:W-:Y:S05]  /*b990*/  @!P1 BRA `(.L_x_30) ;  /* 0xfffffffc00ec9947 */ /* 0x008fea000383ffff */
[----:B------:R-:W-:Y:S05]  /*b9a0*/  BRA `(.L_x_29) ;  /* 0xffffff6000a07947 */ /* 0x000fea000383ffff */
.L_x_36:
[----:B-1----:R1:W2:Y:S02]  /*b9b0*/  SYNCS.PHASECHK.TRANS64.TRYWAIT P0, [R161+URZ+0x10], R0 ;  /* 0x00001000a10075a7 */ /* 0x0022a4000800017f */
[----:B--2---:R-:W-:Y:S05]  /*b9c0*/  @!P0 NANOSLEEP.SYNCS 0x989680 ;  /* 0x009896800000895d */ /* 0x004fea0003900000 */
[----:B------:R-:W2:Y:S02]  /*b9d0*/  @!P0 SYNCS.PHASECHK.TRANS64 P0, [R161+URZ+0x10], R0 ;  /* 0x00001000a10085a7 */ /* 0x000ea4000800007f */
[----:B--2---:R-:W-:Y:S05]  /*b9e0*/  @!P0 BRA `(.L_x_36) ;  /* 0xfffffffc00f08947 */ /* 0x004fea000383ffff */
[----:B------:R-:W-:Y:S05]  /*b9f0*/  BRA `(.L_x_325) ;  /* 0xffffff6400b07947 */ /* 0x000fea000383ffff */
.L_x_297:
[----:B------:R-:W-:Y:S01]  /*ba00*/  BSSY B1, `(.L_x_326) ;  /* 0x0000006000017945 */ /* 0x000fe20003800000 */
[----:B------:R-:W-:-:S07]  /*ba10*/  IMAD.MOV.U32 R15, RZ, RZ, -0x1 ;  /* 0xffffffffff0f7424 */ /* 0x000fce00078e00ff */
[----:B-----5:R-:W-:Y:S05]  /*ba20*/  WARPSYNC.COLLECTIVE R15, `(.L_x_327) ;  /* 0x000000000f0c7348 */ /* 0x020fea0003c00000 */
[----:B------:R-:W-:Y:S02]  /*ba30*/  ELECT P6, UR62, PT ;  /* 0x00000000003e782f */ /* 0x000fe400038c0000 */
[----:B------:R-:W-:Y:S01]  /*ba40*/  MOV R14, UR62 ;  /* 0x0000003e000e7c02 */ /* 0x000fe20008000f00 */
[----:B-----5:R-:W-:Y:S10]  /*ba50*/  ENDCOLLECTIVE ;  /* 0x000000000000791b */ /* 0x020ff40003800000 */
.L_x_327:
[----:B------:R-:W-:Y:S05]  /*ba60*/  BSYNC B1 ;  /* 0x0000000000017941 */ /* 0x000fea0003800000 */
.L_x_326:
[----:B------:R-:W-:Y:S05]  /*ba70*/  BRA `(.L_x_328) ;  /* 0xffffffe800f47947 */ /* 0x000fea000383ffff */
.L_x_300:
[----:B-1----:R1:W2:Y:S02]  /*ba80*/  SYNCS.PHASECHK.TRANS64.TRYWAIT P1, [R12+URZ+0x58], R5 ;  /* 0x000058050c0075a7 */ /* 0x0022a4000802017f */
[----:B--2---:R-:W-:Y:S05]  /*ba90*/  @!P1 NANOSLEEP.SYNCS 0x989680 ;  /* 0x009896800000995d */ /* 0x004fea0003900000 */
[----:B------:R-:W2:Y:S02]  /*baa0*/  @!P1 SYNCS.PHASECHK.TRANS64 P1, [R12+URZ+0x58], R5 ;  /* 0x000058050c0095a7 */ /* 0x000ea4000802007f */
[----:B--2---:R-:W-:Y:S05]  /*bab0*/  @!P1 BRA `(.L_x_300) ;  /* 0xfffffffc00f09947 */ /* 0x004fea000383ffff */
[----:B------:R-:W-:Y:S05]  /*bac0*/  BRA `(.L_x_329) ;  /* 0xffffffec00307947 */ /* 0x000fea000383ffff */
.L_x_309:
[----:B------:R-:W-:Y:S01]  /*bad0*/  BSSY B0, `(.L_x_330) ;  /* 0x0000006000007945 */ /* 0x000fe20003800000 */
[----:B------:R-:W-:-:S07]  /*bae0*/  IMAD.MOV.U32 R15, RZ, RZ, -0x1 ;  /* 0xffffffffff0f7424 */ /* 0x000fce00078e00ff */
[----:B-----5:R-:W-:Y:S05]  /*baf0*/  WARPSYNC.COLLECTIVE R15, `(.L_x_331) ;  /* 0x000000000f0c7348 */ /* 0x020fea0003c00000 */
[----:B------:R-:W-:Y:S02]  /*bb00*/  ELECT P6, UR62, PT ;  /* 0x00000000003e782f */ /* 0x000fe400038c0000 */
[----:B------:R-:W-:Y:S01]  /*bb10*/  MOV R14, UR62 ;  /* 0x0000003e000e7c02 */ /* 0x000fe20008000f00 */
[----:B-----5:R-:W-:Y:S10]  /*bb20*/  ENDCOLLECTIVE ;  /* 0x000000000000791b */ /* 0x020ff40003800000 */
.L_x_331:
[----:B------:R-:W-:Y:S05]  /*bb30*/  BSYNC B0 ;  /* 0x0000000000007941 */ /* 0x000fea0003800000 */
.L_x_330:
[----:B------:R-:W-:Y:S05]  /*bb40*/  BRA `(.L_x_332) ;  /* 0xfffffff400a87947 */ /* 0x000fea000383ffff */
.L_x_313:
[----:B0-----:R0:W1:Y:S02]  /*bb50*/  SYNCS.PHASECHK.TRANS64.TRYWAIT P0, [R7+URZ], R2 ;  /* 0x00000002070075a7 */ /* 0x001064000800017f */
[----:B-1----:R-:W-:Y:S05]  /*bb60*/  @!P0 NANOSLEEP.SYNCS 0x989680 ;  /* 0x009896800000895d */ /* 0x002fea0003900000 */
[----:B------:R-:W1:Y:S02]  /*bb70*/  @!P0 SYNCS.PHASECHK.TRANS64 P0, [R7+URZ], R2 ;  /* 0x00000002070085a7 */ /* 0x000e64000800007f */
[----:B-1----:R-:W-:Y:S05]  /*bb80*/  @!P0 BRA `(.L_x_313) ;  /* 0xfffffffc00f08947 */ /* 0x002fea000383ffff */
[----:B------:R-:W-:Y:S05]  /*bb90*/  BRA `(.L_x_333) ;  /* 0xfffffff400e87947 */ /* 0x000fea000383ffff */
.L_x_314:
[----:B0-----:R0:W1:Y:S02]  /*bba0*/  SYNCS.PHASECHK.TRANS64.TRYWAIT P0, [R9+URZ], R4 ;  /* 0x00000004090075a7 */ /* 0x001064000800017f */
[----:B-1----:R-:W-:Y:S05]  /*bbb0*/  @!P0 NANOSLEEP.SYNCS 0x989680 ;  /* 0x009896800000895d */ /* 0x002fea0003900000 */
[----:B------:R-:W1:Y:S02]  /*bbc0*/  @!P0 SYNCS.PHASECHK.TRANS64 P0, [R9+URZ], R4 ;  /* 0x00000004090085a7 */ /* 0x000e64000800007f */
[----:B-1----:R-:W-:Y:S05]  /*bbd0*/  @!P0 BRA `(.L_x_314) ;  /* 0xfffffffc00f08947 */ /* 0x002fea000383ffff */
[----:B------:R-:W-:Y:S05]  /*bbe0*/  BRA `(.L_x_334) ;  /* 0xfffffff400f87947 */ /* 0x000fea000383ffff */
.L_x_315:
[----:B0-----:R0:W1:Y:S02]  /*bbf0*/  SYNCS.PHASECHK.TRANS64.TRYWAIT P0, [R6+URZ], R5 ;  /* 0x00000005060075a7 */ /* 0x001064000800017f */
[----:B-1----:R-:W-:Y:S05]  /*bc00*/  @!P0 NANOSLEEP.SYNCS 0x989680 ;  /* 0x009896800000895d */ /* 0x002fea0003900000 */
[----:B------:R-:W1:Y:S02]  /*bc10*/  @!P0 SYNCS.PHASECHK.TRANS64 P0, [R6+URZ], R5 ;  /* 0x00000005060085a7 */ /* 0x000e64000800007f */
[----:B-1----:R-:W-:Y:S05]  /*bc20*/  @!P0 BRA `(.L_x_315) ;  /* 0xfffffffc00f08947 */ /* 0x002fea000383ffff */
[----:B------:R-:W-:Y:S05]  /*bc30*/  BRA `(.L_x_335) ;  /* 0xfffffff800087947 */ /* 0x000fea000383ffff */
.L_x_316:
[----:B0-----:R0:W1:Y:S02]  /*bc40*/  SYNCS.PHASECHK.TRANS64.TRYWAIT P0, [R9+URZ], R4 ;  /* 0x00000004090075a7 */ /* 0x001064000800017f */
[----:B-1----:R-:W-:Y:S05]  /*bc50*/  @!P0 NANOSLEEP.SYNCS 0x989680 ;  /* 0x009896800000895d */ /* 0x002fea0003900000 */
[----:B------:R-:W1:Y:S02]  /*bc60*/  @!P0 SYNCS.PHASECHK.TRANS64 P0, [R9+URZ], R4 ;  /* 0x00000004090085a7 */ /* 0x000e64000800007f */
[----:B-1----:R-:W-:Y:S05]  /*bc70*/  @!P0 BRA `(.L_x_316) ;  /* 0xfffffffc00f08947 */ /* 0x002fea000383ffff */
[----:B------:R-:W-:Y:S05]  /*bc80*/  BRA `(.L_x_336) ;  /* 0xfffffff800187947 */ /* 0x000fea000383ffff */
.L_x_317:
[----:B0-----:R0:W1:Y:S02]  /*bc90*/  SYNCS.PHASECHK.TRANS64.TRYWAIT P0, [R6+URZ], R5 ;  /* 0x00000005060075a7 */ /* 0x001064000800017f */
[----:B-1----:R-:W-:Y:S05]  /*bca0*/  @!P0 NANOSLEEP.SYNCS 0x989680 ;  /* 0x009896800000895d */ /* 0x002fea0003900000 */
[----:B------:R-:W1:Y:S02]  /*bcb0*/  @!P0 SYNCS.PHASECHK.TRANS64 P0, [R6+URZ], R5 ;  /* 0x00000005060085a7 */ /* 0x000e64000800007f */
[----:B-1----:R-:W-:Y:S05]  /*bcc0*/  @!P0 BRA `(.L_x_317) ;  /* 0xfffffffc00f08947 */ /* 0x002fea000383ffff */
[----:B------:R-:W-:Y:S05]  /*bcd0*/  BRA `(.L_x_337) ;  /* 0xfffffff800287947 */ /* 0x000fea000383ffff */
.L_x_318:
[----:B0-----:R0:W1:Y:S02]  /*bce0*/  SYNCS.PHASECHK.TRANS64.TRYWAIT P0, [R9+URZ], R4 ;  /* 0x00000004090075a7 */ /* 0x001064000800017f */
[----:B-1----:R-:W-:Y:S05]  /*bcf0*/  @!P0 NANOSLEEP.SYNCS 0x989680 ;  /* 0x009896800000895d */ /* 0x002fea0003900000 */
[----:B------:R-:W1:Y:S02]  /*bd00*/  @!P0 SYNCS.PHASECHK.TRANS64 P0, [R9+URZ], R4 ;  /* 0x00000004090085a7 */ /* 0x000e64000800007f */
[----:B-1----:R-:W-:Y:S05]  /*bd10*/  @!P0 BRA `(.L_x_318) ;  /* 0xfffffffc00f08947 */ /* 0x002fea000383ffff */
[----:B------:R-:W-:Y:S05]  /*bd20*/  BRA `(.L_x_338) ;  /* 0xfffffff800387947 */ /* 0x000fea000383ffff */
.L_x_319:
[----:B0-----:R0:W1:Y:S02]  /*bd30*/  SYNCS.PHASECHK.TRANS64.TRYWAIT P0, [R6+URZ], R5 ;  /* 0x00000005060075a7 */ /* 0x001064000800017f */
[----:B-1----:R-:W-:Y:S05]  /*bd40*/  @!P0 NANOSLEEP.SYNCS 0x989680 ;  /* 0x009896800000895d */ /* 0x002fea0003900000 */
[----:B------:R-:W1:Y:S02]  /*bd50*/  @!P0 SYNCS.PHASECHK.TRANS64 P0, [R6+URZ], R5 ;  /* 0x00000005060085a7 */ /* 0x000e64000800007f */
[----:B-1----:R-:W-:Y:S05]  /*bd60*/  @!P0 BRA `(.L_x_319) ;  /* 0xfffffffc00f08947 */ /* 0x002fea000383ffff */
[----:B------:R-:W-:Y:S05]  /*bd70*/  BRA `(.L_x_339) ;  /* 0xfffffff800487947 */ /* 0x000fea000383ffff */
.L_x_320:
[----:B0-----:R0:W1:Y:S02]  /*bd80*/  SYNCS.PHASECHK.TRANS64.TRYWAIT P0, [R9+URZ], R4 ;  /* 0x00000004090075a7 */ /* 0x001064000800017f */
[----:B-1----:R-:W-:Y:S05]  /*bd90*/  @!P0 NANOSLEEP.SYNCS 0x989680 ;  /* 0x009896800000895d */ /* 0x002fea0003900000 */
[----:B------:R-:W1:Y:S02]  /*bda0*/  @!P0 SYNCS.PHASECHK.TRANS64 P0, [R9+URZ], R4 ;  /* 0x00000004090085a7 */ /* 0x000e64000800007f */
[----:B-1----:R-:W-:Y:S05]  /*bdb0*/  @!P0 BRA `(.L_x_320) ;  /* 0xfffffffc00f08947 */ /* 0x002fea000383ffff */
[----:B------:R-:W-:Y:S05]  /*bdc0*/  BRA `(.L_x_340) ;  /* 0xfffffff800587947 */ /* 0x000fea000383ffff */
.L_x_321:
[----:B0-----:R0:W1:Y:S02]  /*bdd0*/  SYNCS.PHASECHK.TRANS64.TRYWAIT P0, [R6+URZ], R5 ;  /* 0x00000005060075a7 */ /* 0x001064000800017f */
[----:B-1----:R-:W-:Y:S05]  /*bde0*/  @!P0 NANOSLEEP.SYNCS 0x989680 ;  /* 0x009896800000895d */ /* 0x002fea0003900000 */
[----:B------:R-:W1:Y:S02]  /*bdf0*/  @!P0 SYNCS.PHASECHK.TRANS64 P0, [R6+URZ], R5 ;  /* 0x00000005060085a7 */ /* 0x000e64000800007f */
[----:B-1----:R-:W-:Y:S05]  /*be00*/  @!P0 BRA `(.L_x_321) ;  /* 0xfffffffc00f08947 */ /* 0x002fea000383ffff */
[----:B------:R-:W-:Y:S05]  /*be10*/  BRA `(.L_x_341) ;  /* 0xfffffff800687947 */ /* 0x000fea000383ffff */
.L_x_322:
[----:B-1----:R1:W2:Y:S02]  /*be20*/  SYNCS.PHASECHK.TRANS64.TRYWAIT P0, [R9+URZ], R4 ;  /* 0x00000004090075a7 */ /* 0x0022a4000800017f */
[----:B--2---:R-:W-:Y:S05]  /*be30*/  @!P0 NANOSLEEP.SYNCS 0x989680 ;  /* 0x009896800000895d */ /* 0x004fea0003900000 */
[----:B------:R-:W2:Y:S02]  /*be40*/  @!P0 SYNCS.PHASECHK.TRANS64 P0, [R9+URZ], R4 ;  /* 0x00000004090085a7 */ /* 0x000ea4000800007f */
[----:B--2---:R-:W-:Y:S05]  /*be50*/  @!P0 BRA `(.L_x_322) ;  /* 0xfffffffc00f08947 */ /* 0x004fea000383ffff */
[----:B------:R-:W-:Y:S05]  /*be60*/  BRA `(.L_x_342) ;  /* 0xfffffff800707947 */ /* 0x000fea000383ffff */
.L_x_343:
[----:B------:R-:W-:-:S00]  /*be70*/  BRA `(.L_x_343) ;  /* 0xfffffffc00fc7947 */ /* 0x000fc0000383ffff */
[----:B------:R-:W-:-:S00]  /*be80*/  NOP ;  /* 0x0000000000007918 */ /* 0x000fc00000000000 */
[----:B------:R-:W-:-:S00]  /*be90*/  NOP ;  /* 0x0000000000007918 */ /* 0x000fc00000000000 */
[----:B------:R-:W-:-:S00]  /*bea0*/  NOP ;  /* 0x0000000000007918 */ /* 0x000fc00000000000 */
[----:B------:R-:W-:-:S00]  /*beb0*/  NOP ;  /* 0x0000000000007918 */ /* 0x000fc00000000000 */
[----:B------:R-:W-:-:S00]  /*bec0*/  NOP ;  /* 0x0000000000007918 */ /* 0x000fc00000000000 */
[----:B------:R-:W-:-:S00]  /*bed0*/  NOP ;  /* 0x0000000000007918 */ /* 0x000fc00000000000 */
[----:B------:R-:W-:-:S00]  /*bee0*/  NOP ;  /* 0x0000000000007918 */ /* 0x000fc00000000000 */
[----:B------:R-:W-:-:S00]  /*bef0*/  NOP ;  /* 0x0000000000007918 */ /* 0x000fc00000000000 */
.L_x_344:


//--------------------- .nv.global.init           --------------------------
	.section	.nv.global.init,"aw",@progbits
.nv.global.init:
	.type		$str$22,@object
	.size		$str$22,($str$23 - $str$22)
$str$22:
        /*0000*/ 	.byte	0x6b, 0x5f, 0x74, 0x69, 0x6c, 0x65, 0x5f, 0x63, 0x6f, 0x75, 0x6e, 0x74, 0x20, 0x3e, 0x3d, 0x20
        /*0010*/ 	.byte	0x31, 0x00
	.type		$str$23,@object
	.size		$str$23,(__unnamed_1 - $str$23)
$str$23:
        /*0012*/ 	.byte	0x2f, 0x74, 0x6d, 0x70, 0x2f, 0x63, 0x75, 0x74, 0x6c, 0x61, 0x73, 0x73, 0x5f, 0x73, 0x77, 0x65
        /*0022*/ 	.byte	0x65, 0x70, 0x5f, 0x73, 0x72, 0x63, 0x2f, 0x69, 0x6e, 0x63, 0x6c, 0x75, 0x64, 0x65, 0x2f, 0x63
        /*0032*/ 	.byte	0x75, 0x74, 0x6c, 0x61, 0x73, 0x73, 0x2f, 0x67, 0x65, 0x6d, 0x6d, 0x2f, 0x63, 0x6f, 0x6c, 0x6c
        /*0042*/ 	.byte	0x65, 0x63, 0x74, 0x69, 0x76, 0x65, 0x2f, 0x73, 0x6d, 0x39, 0x30, 0x5f, 0x6d, 0x6d, 0x61, 0x5f
        /*0052*/ 	.byte	0x74, 0x6d, 0x61, 0x5f, 0x67, 0x6d, 0x6d, 0x61, 0x5f, 0x73, 0x73, 0x5f, 0x77, 0x61, 0x72, 0x70
        /*0062*/ 	.byte	0x73, 0x70, 0x65, 0x63, 0x69, 0x61, 0x6c, 0x69, 0x7a, 0x65, 0x64, 0x2e, 0x68, 0x70, 0x70, 0x00
	.type		__unnamed_1,@object
	.size		__unnamed_1,(.L_0 - __unnamed_1)
__unnamed_1:
        /*0072*/ 	.byte	0x76, 0x6f, 0x69, 0x64, 0x20, 0x63, 0x75, 0x74, 0x6c, 0x61, 0x73, 0x73, 0x3a, 0x3a, 0x67, 0x65
        /* <DEDUP_REMOVED lines=180> */
        /*0bc2*/ 	.byte	0x65, 0x3a, 0x3a, 0x69, 0x64, 0x65, 0x6e, 0x74, 0x69, 0x74, 0x79, 0x5d, 0x00
.L_0:


//--------------------- .nv.shared._ZN7cutlass13device_kernelINS_4gemm6kernel13GemmUniversalIN4cute5tupleIJiiiiEEENS1_10collective13CollectiveMmaINS1_34MainloopSm90TmaGmmaWarpSpecializedILi11ENS5_IJNS4_1CILi1EEENSA_ILi2EEESB_EEENS1_32KernelTmaWarpSpecializedPingpongEEENS5_IJNSA_ILi64EEENSA_ILi256EEENSA_ILi32EEEEEENS_10bfloat16_tENS5_IJlSB_lEEESK_SL_NS4_8TiledMMAINS4_8MMA_AtomIJNS4_4SM904GMMA28MMA_64x256x16_F32BF16BF16_SSILNSP_5MajorE0ELSR_0ELNSP_7ScaleInE1ELSS_1EEEEEENS4_6LayoutINS5_IJSB_SB_SB_EEENS5_IJNSA_ILi0EEESX_SX_EEEEENS5_IJNS4_10UnderscoreES10_S10_EEEEENS4_23SM90_TMA_LOAD_MULTICASTENS4_14ComposedLayoutINS4_7SwizzleILi2ELi4ELi3EEENS4_18smem_ptr_flag_bitsILi16EEENSV_INS5_IJNSA_ILi8EEESI_EEENS5_IJSI_SB_EEEEEEEvNS4_8identityENS4_13SM90_TMA_LOADES1D_vS1E_EENS_8epilogue10collective6detail29Sm90TmaWarpSpecializedAdapterINS1I_15DefaultEpilogueISK_SL_SL_NS1H_6thread17LinearCombinationISK_Li1EffLNS1M_9ScaleType4KindE0ELNS_15FloatRoundStyleE2ESK_EENS1_15EpilogueDefaultEEEEEvvEEEEvNT_6ParamsE --------------------------
	.section	.nv.shared._ZN7cutlass13device_kernelINS_4gemm6kernel13GemmUniversalIN4cute5tupleIJiiiiEEENS1_10collective13CollectiveMmaINS1_34MainloopSm90TmaGmmaWarpSpecializedILi11ENS5_IJNS4_1CILi1EEENSA_ILi2EEESB_EEENS1_32KernelTmaWarpSpecializedPingpongEEENS5_IJNSA_ILi64EEENSA_ILi256EEENSA_ILi32EEEEEENS_10bfloat16_tENS5_IJlSB_lEEESK_SL_NS4_8TiledMMAINS4_8MMA_AtomIJNS4_4SM904GMMA28MMA_64x256x16_F32BF16BF16_SSILNSP_5MajorE0ELSR_0ELNSP_7ScaleInE1ELSS_1EEEEEENS4_6LayoutINS5_IJSB_SB_SB_EEENS5_IJNSA_ILi0EEESX_SX_EEEEENS5_IJNS4_10UnderscoreES10_S10_EEEEENS4_23SM90_TMA_LOAD_MULTICASTENS4_14ComposedLayoutINS4_7SwizzleILi2ELi4ELi3EEENS4_18smem_ptr_flag_bitsILi16EEENSV_INS5_IJNSA_ILi8EEESI_EEENS5_IJSI_SB_EEEEEEEvNS4_8identityENS4_13SM90_TMA_LOADES1D_vS1E_EENS_8epilogue10collective6detail29Sm90TmaWarpSpecializedAdapterINS1I_15DefaultEpilogueISK_SL_SL_NS1H_6thread17LinearCombinationISK_Li1EffLNS1M_9ScaleType4KindE0ELNS_15FloatRoundStyleE2ESK_EENS1_15EpilogueDefaultEEEEEvvEEEEvNT_6ParamsE,"aw",@nobits
	.sectionflags	@""
	.align	16
	.zero		1024


//--------------------- .nv.shared.reserved.0     --------------------------
	.section	.nv.shared.reserved.0,"aw",@nobits
	.weak		__nv_reservedSMEM_offset_0_alias
	.size		__nv_reservedSMEM_offset_0_alias, 0, 0
	.other		__nv_reservedSMEM_offset_0_alias,@"STO_CUDA_RESERVED_SHARED STV_DEFAULT"
__nv_reservedSMEM_offset_0_alias:
	.zero		0


//--------------------- .nv.global                --------------------------
	.section	.nv.global,"aw",@nobits
.nv.global:
	.type		_ZN39_INTERNAL_491f78c1_4_k_cu_f8592ecd_26174cute1_E,@object
	.size		_ZN39_INTERNAL_491f78c1_4_k_cu_f8592ecd_26174cute1_E,(_ZN39_INTERNAL_491f78c1_4_k_cu_f8592ecd_26174cuda3std3__45__cpo6cbeginE - _ZN39_INTERNAL_491f78c1_4_k_cu_f8592ecd_26174cute1_E)
_ZN39_INTERNAL_491f78c1_4_k_cu_f8592ecd_26174cute1_E:
	.zero		1
	.type		_ZN39_INTERNAL_491f78c1_4_k_cu_f8592ecd_26174cuda3std3__45__cpo6cbeginE,@object
	.size		_ZN39_INTERNAL_491f78c1_4_k_cu_f8592ecd_26174cuda3std3__45__cpo6cbeginE,(_ZN39_INTERNAL_491f78c1_4_k_cu_f8592ecd_26174cuda3std3__48in_placeE - _ZN39_INTERNAL_491f78c1_4_k_cu_f8592ecd_26174cuda3std3__45__cpo6cbeginE)
_ZN39_INTERNAL_491f78c1_4_k_cu_f8592ecd_26174cuda3std3__45__cpo6cbeginE:
	.zero		1
	.type		_ZN39_INTERNAL_491f78c1_4_k_cu_f8592ecd_26174cuda3std3__48in_placeE,@object
	.size		_ZN39_INTERNAL_491f78c1_4_k_cu_f8592ecd_26174cuda3std3__48in_placeE,(_ZN39_INTERNAL_491f78c1_4_k_cu_f8592ecd_26174cuda3std6ranges3__45__cpo9iter_moveE - _ZN39_INTERNAL_491f78c1_4_k_cu_f8592ecd_26174cuda3std3__48in_placeE)
_ZN39_INTERNAL_491f78c1_4_k_cu_f8592ecd_26174cuda3std3__48in_placeE:
	.zero		1
	.type		_ZN39_INTERNAL_491f78c1_4_k_cu_f8592ecd_26174cuda3std6ranges3__45__cpo9iter_moveE,@object
	.size		_ZN39_INTERNAL_491f78c1_4_k_cu_f8592ecd_26174cuda3std6ranges3__45__cpo9iter_moveE,(_ZN39_INTERNAL_491f78c1_4_k_cu_f8592ecd_26174cuda3std3__45__cpo5beginE - _ZN39_INTERNAL_491f78c1_4_k_cu_f8592ecd_26174cuda3std6ranges3__45__cpo9iter_moveE)
_ZN39_INTERNAL_491f78c1_4_k_cu_f8592ecd_26174cuda3std6ranges3__45__cpo9iter_moveE:
	.zero		1
	.type		_ZN39_INTERNAL_491f78c1_4_k_cu_f8592ecd_26174cuda3std3__45__cpo5beginE,@object
	.size		_ZN39_INTERNAL_491f78c1_4_k_cu_f8592ecd_26174cuda3std3__45__cpo5beginE,(_ZN39_INTERNAL_491f78c1_4_k_cu_f8592ecd_26174cuda3std3__441_GLOBAL__N__491f78c1_4_k_cu_f8592ecd_26176ignoreE - _ZN39_INTERNAL_491f78c1_4_k_cu_f8592ecd_26174cuda3std3__45__cpo5beginE)
_ZN39_INTERNAL_491f78c1_4_k_cu_f8592ecd_26174cuda3std3__45__cpo5beginE:
	.zero		1
	.type		_ZN39_INTERNAL_491f78c1_4_k_cu_f8592ecd_26174cuda3std3__441_GLOBAL__N__491f78c1_4_k_cu_f8592ecd_26176ignoreE,@object
	.size		_ZN39_INTERNAL_491f78c1_4_k_cu_f8592ecd_26174cuda3std3__441_GLOBAL__N__491f78c1_4_k_cu_f8592ecd_26176ignoreE,(_ZN39_INTERNAL_491f78c1_4_k_cu_f8592ecd_26174cute7productE - _ZN39_INTERNAL_491f78c1_4_k_cu_f8592ecd_26174cuda3std3__441_GLOBAL__N__491f78c1_4_k_cu_f8592ecd_26176ignoreE)
_ZN39_INTERNAL_491f78c1_4_k_cu_f8592ecd_26174cuda3std3__441_GLOBAL__N__491f78c1_4_k_cu_f8592ecd_26176ignoreE:
	.zero		1
	.type		_ZN39_INTERNAL_491f78c1_4_k_cu_f8592ecd_26174cute7productE,@object
	.size		_ZN39_INTERNAL_491f78c1_4_k_cu_f8592ecd_26174cute7productE,(_ZN39_INTERNAL_491f78c1_4_k_cu_f8592ecd_26174cuda3std3__45__cpo3endE - _ZN39_INTERNAL_491f78c1_4_k_cu_f8592ecd_26174cute7productE)
_ZN39_INTERNAL_491f78c1_4_k_cu_f8592ecd_26174cute7productE:
	.zero		1
	.type		_ZN39_INTERNAL_491f78c1_4_k_cu_f8592ecd_26174cuda3std3__45__cpo3endE,@object
	.size		_ZN39_INTERNAL_491f78c1_4_k_cu_f8592ecd_26174cuda3std3__45__cpo3endE,(_ZN39_INTERNAL_491f78c1_4_k_cu_f8592ecd_26174cuda3std3__419piecewise_constructE - _ZN39_INTERNAL_491f78c1_4_k_cu_f8592ecd_26174cuda3std3__45__cpo3endE)
_ZN39_INTERNAL_491f78c1_4_k_cu_f8592ecd_26174cuda3std3__45__cpo3endE:
	.zero		1
	.type		_ZN39_INTERNAL_491f78c1_4_k_cu_f8592ecd_26174cuda3std3__419piecewise_constructE,@object
	.size		_ZN39_INTERNAL_491f78c1_4_k_cu_f8592ecd_26174cuda3std3__419piecewise_constructE,(_ZN39_INTERNAL_491f78c1_4_k_cu_f8592ecd_26174cuda3std3__45__cpo4cendE - _ZN39_INTERNAL_491f78c1_4_k_cu_f8592ecd_26174cuda3std3__419piecewise_constructE)
_ZN39_INTERNAL_491f78c1_4_k_cu_f8592ecd_26174cuda3std3__419piecewise_constructE:
	.zero		1
	.type		_ZN39_INTERNAL_491f78c1_4_k_cu_f8592ecd_26174cuda3std3__45__cpo4cendE,@object
	.size		_ZN39_INTERNAL_491f78c1_4_k_cu_f8592ecd_26174cuda3std3__45__cpo4cendE,(_ZN39_INTERNAL_491f78c1_4_k_cu_f8592ecd_26174cuda3std6ranges3__45__cpo4swapE - _ZN39_INTERNAL_491f78c1_4_k_cu_f8592ecd_26174cuda3std3__45__cpo4cendE)
_ZN39_INTERNAL_491f78c1_4_k_cu_f8592ecd_26174cuda3std3__45__cpo4cendE:
	.zero		1
	.type		_ZN39_INTERNAL_491f78c1_4_k_cu_f8592ecd_26174cuda3std6ranges3__45__cpo4swapE,@object
	.size		_ZN39_INTERNAL_491f78c1_4_k_cu_f8592ecd_26174cuda3std6ranges3__45__cpo4swapE,(.L_8 - _ZN39_INTERNAL_491f78c1_4_k_cu_f8592ecd_26174cuda3std6ranges3__45__cpo4swapE)
_ZN39_INTERNAL_491f78c1_4_k_cu_f8592ecd_26174cuda3std6ranges3__45__cpo4swapE:
	.zero		1
.L_8:


//--------------------- .nv.constant0._ZN7cutlass13device_kernelINS_4gemm6kernel13GemmUniversalIN4cute5tupleIJiiiiEEENS1_10collective13CollectiveMmaINS1_34MainloopSm90TmaGmmaWarpSpecializedILi11ENS5_IJNS4_1CILi1EEENSA_ILi2EEESB_EEENS1_32KernelTmaWarpSpecializedPingpongEEENS5_IJNSA_ILi64EEENSA_ILi256EEENSA_ILi32EEEEEENS_10bfloat16_tENS5_IJlSB_lEEESK_SL_NS4_8TiledMMAINS4_8MMA_AtomIJNS4_4SM904GMMA28MMA_64x256x16_F32BF16BF16_SSILNSP_5MajorE0ELSR_0ELNSP_7ScaleInE1ELSS_1EEEEEENS4_6LayoutINS5_IJSB_SB_SB_EEENS5_IJNSA_ILi0EEESX_SX_EEEEENS5_IJNS4_10UnderscoreES10_S10_EEEEENS4_23SM90_TMA_LOAD_MULTICASTENS4_14ComposedLayoutINS4_7SwizzleILi2ELi4ELi3EEENS4_18smem_ptr_flag_bitsILi16EEENSV_INS5_IJNSA_ILi8EEESI_EEENS5_IJSI_SB_EEEEEEEvNS4_8identityENS4_13SM90_TMA_LOADES1D_vS1E_EENS_8epilogue10collective6detail29Sm90TmaWarpSpecializedAdapterINS1I_15DefaultEpilogueISK_SL_SL_NS1H_6thread17LinearCombinationISK_Li1EffLNS1M_9ScaleType4KindE0ELNS_15FloatRoundStyleE2ESK_EENS1_15EpilogueDefaultEEEEEvvEEEEvNT_6ParamsE --------------------------
	.section	.nv.constant0._ZN7cutlass13device_kernelINS_4gemm6kernel13GemmUniversalIN4cute5tupleIJiiiiEEENS1_10collective13CollectiveMmaINS1_34MainloopSm90TmaGmmaWarpSpecializedILi11ENS5_IJNS4_1CILi1EEENSA_ILi2EEESB_EEENS1_32KernelTmaWarpSpecializedPingpongEEENS5_IJNSA_ILi64EEENSA_ILi256EEENSA_ILi32EEEEEENS_10bfloat16_tENS5_IJlSB_lEEESK_SL_NS4_8TiledMMAINS4_8MMA_AtomIJNS4_4SM904GMMA28MMA_64x256x16_F32BF16BF16_SSILNSP_5MajorE0ELSR_0ELNSP_7ScaleInE1ELSS_1EEEEEENS4_6LayoutINS5_IJSB_SB_SB_EEENS5_IJNSA_ILi0EEESX_SX_EEEEENS5_IJNS4_10UnderscoreES10_S10_EEEEENS4_23SM90_TMA_LOAD_MULTICASTENS4_14ComposedLayoutINS4_7SwizzleILi2ELi4ELi3EEENS4_18smem_ptr_flag_bitsILi16EEENSV_INS5_IJNSA_ILi8EEESI_EEENS5_IJSI_SB_EEEEEEEvNS4_8identityENS4_13SM90_TMA_LOADES1D_vS1E_EENS_8epilogue10collective6detail29Sm90TmaWarpSpecializedAdapterINS1I_15DefaultEpilogueISK_SL_SL_NS1H_6thread17LinearCombinationISK_Li1EffLNS1M_9ScaleType4KindE0ELNS_15FloatRoundStyleE2ESK_EENS1_15EpilogueDefaultEEEEEvvEEEEvNT_6ParamsE,"a",@progbits
	.sectionflags	@""
	.align	4
.nv.constant0._ZN7cutlass13device_kernelINS_4gemm6kernel13GemmUniversalIN4cute5tupleIJiiiiEEENS1_10collective13CollectiveMmaINS1_34MainloopSm90TmaGmmaWarpSpecializedILi11ENS5_IJNS4_1CILi1EEENSA_ILi2EEESB_EEENS1_32KernelTmaWarpSpecializedPingpongEEENS5_IJNSA_ILi64EEENSA_ILi256EEENSA_ILi32EEEEEENS_10bfloat16_tENS5_IJlSB_lEEESK_SL_NS4_8TiledMMAINS4_8MMA_AtomIJNS4_4SM904GMMA28MMA_64x256x16_F32BF16BF16_SSILNSP_5MajorE0ELSR_0ELNSP_7ScaleInE1ELSS_1EEEEEENS4_6LayoutINS5_IJSB_SB_SB_EEENS5_IJNSA_ILi0EEESX_SX_EEEEENS5_IJNS4_10UnderscoreES10_S10_EEEEENS4_23SM90_TMA_LOAD_MULTICASTENS4_14ComposedLayoutINS4_7SwizzleILi2ELi4ELi3EEENS4_18smem_ptr_flag_bitsILi16EEENSV_INS5_IJNSA_ILi8EEESI_EEENS5_IJSI_SB_EEEEEEEvNS4_8identityENS4_13SM90_TMA_LOADES1D_vS1E_EENS_8epilogue10collective6detail29Sm90TmaWarpSpecializedAdapterINS1I_15DefaultEpilogueISK_SL_SL_NS1H_6thread17LinearCombinationISK_Li1EffLNS1M_9ScaleType4KindE0ELNS_15FloatRoundStyleE2ESK_EENS1_15EpilogueDefaultEEEEEvvEEEEvNT_6ParamsE:
	.zero		1664


//--------------------- SYMBOLS --------------------------

	.type		.nv.reservedSmem.offset0,@object
	.size		.nv.reservedSmem.offset0,0x4
	.type		__assertfail,@function
